// auto-generated by cutlass_sweep.fmha — config: {"arch": "sm_90", "direction": "fwd", "dtype": "bf16", "head_dim": 16, "mask": "none", "schedule": "tma", "tile_kv": 256, "tile_q": 64}
#include "cutlass/cutlass.h"
#include "cute/tensor.hpp"
#include "cutlass/device_kernel.h"
#include "cutlass/kernel_hardware_info.h"
#include "88_hopper_fmha/collective/fmha_fusion.hpp"
#include "88_hopper_fmha/kernel/fmha_kernel_builder.hpp"

using namespace cute;
using Element = cutlass::bfloat16_t;
using TileShape = Shape<_64, _256, _16>;
using StrideQ = cute::tuple<int, _1, cute::tuple<int, int>>;
using StrideK = cute::tuple<int, _1, cute::tuple<int, int>>;
using StrideV = cute::tuple<int, cute::_1, cute::tuple<int, int>>;

using Kernel = typename cutlass::fmha::kernel::FmhaBuilder<
    Element, float, float,
    TileShape, StrideQ, StrideK, StrideV,
    cutlass::fmha::collective::DefaultFusion,
    cutlass::gemm::KernelTma
  >::Kernel;

auto* _anchor = &cutlass::device_kernel<Kernel>;


// ===== COMPILED SASS (sm_90a) =====

	.target	sm_90a

	.elftype	@"ET_EXEC"


//--------------------- .note.nv.tkinfo           --------------------------
	.section	.note.nv.tkinfo,"",@"SHT_NOTE"
	.sectionflags	@"SHF_NOTE_NV_TKINFO"
	.tkinfo
        /*0018*/ 	.word	0x00000002
        /*0030*/ 	.string	""
        /*0030*/ 	.string	"ptxas"
        /*0030*/ 	.string	"Cuda compilation tools, release 13.0, V13.0.88"
        /*0030*/ 	.string	"Build cuda_13.0.r13.0/compiler.36424714_0"
        /*0030*/ 	.string	"-arch sm_90a -m 64 "



//--------------------- .note.nv.cuinfo           --------------------------
	.section	.note.nv.cuinfo,"",@"SHT_NOTE"
	.sectionflags	@"SHF_NOTE_NV_CUINFO"
        /*0018*/ 	.short	0x0002
        /*001a*/ 	.short	0x005a
        /*001c*/ 	.short	0x0082
	.zero		2


//--------------------- .nv.info                  --------------------------
	.section	.nv.info,"",@"SHT_CUDA_INFO"
	.align	4


	//----- nvinfo : EIATTR_REGCOUNT
	.align		4
        /*0000*/ 	.byte	0x04, 0x2f
        /*0002*/ 	.short	(.L_15 - .L_14)
	.align		4
.L_14:
        /*0004*/ 	.word	index@(_ZN7cutlass13device_kernelINS_4fmha6kernel13FmhaKernelTmaINS1_10collective15FmhaMainloopTmaINS_10bfloat16_tEfN4cute5tupleIJNS7_1CILi64EEENS9_ILi256EEENS9_ILi16EEEEEENS4_13DefaultFusionEJEEENS4_15FmhaFwdEpilogueIS6_fNS8_IJSA_SC_SB_EEEEEJEEEEEvNT_6ParamsE)
        /*0008*/ 	.word	0x000000a8


	//----- nvinfo : EIATTR_FRAME_SIZE
	.align		4
.L_15:
        /*000c*/ 	.byte	0x04, 0x11
        /*000e*/ 	.short	(.L_17 - .L_16)
	.align		4
.L_16:
        /*0010*/ 	.word	index@($__internal_0_$__cuda_sm20_rcp_rn_f32_slowpath)
        /*0014*/ 	.word	0x00000000


	//----- nvinfo : EIATTR_FRAME_SIZE
	.align		4
.L_17:
        /*0018*/ 	.byte	0x04, 0x11
        /*001a*/ 	.short	(.L_19 - .L_18)
	.align		4
.L_18:
        /*001c*/ 	.word	index@(_ZN7cutlass13device_kernelINS_4fmha6kernel13FmhaKernelTmaINS1_10collective15FmhaMainloopTmaINS_10bfloat16_tEfN4cute5tupleIJNS7_1CILi64EEENS9_ILi256EEENS9_ILi16EEEEEENS4_13DefaultFusionEJEEENS4_15FmhaFwdEpilogueIS6_fNS8_IJSA_SC_SB_EEEEEJEEEEEvNT_6ParamsE)
        /*0020*/ 	.word	0x00000000


	//----- nvinfo : EIATTR_MIN_STACK_SIZE
	.align		4
.L_19:
        /*0024*/ 	.byte	0x04, 0x12
        /*0026*/ 	.short	(.L_21 - .L_20)
	.align		4
.L_20:
        /*0028*/ 	.word	index@(_ZN7cutlass13device_kernelINS_4fmha6kernel13FmhaKernelTmaINS1_10collective15FmhaMainloopTmaINS_10bfloat16_tEfN4cute5tupleIJNS7_1CILi64EEENS9_ILi256EEENS9_ILi16EEEEEENS4_13DefaultFusionEJEEENS4_15FmhaFwdEpilogueIS6_fNS8_IJSA_SC_SB_EEEEEJEEEEEvNT_6ParamsE)
        /*002c*/ 	.word	0x00000000
.L_21:


//--------------------- .nv.compat                --------------------------
	.section	.nv.compat,"",@"SHT_CUDA_COMPAT_INFO"
	.align	4
        /*0000*/ 	.byte	0x02, 0x09, 0x01, 0x00, 0x02, 0x02, 0x04, 0x00, 0x02, 0x05, 0x05, 0x00, 0x03, 0x07, 0x01, 0x01
        /*0010*/ 	.byte	0x02, 0x03, 0x01, 0x00, 0x02, 0x06, 0x01, 0x00, 0x04, 0x0b, 0x08, 0x00, 0x00, 0x00, 0x00, 0x00
        /*0020*/ 	.byte	0x00, 0x00, 0x00, 0x00


//--------------------- .nv.info._ZN7cutlass13device_kernelINS_4fmha6kernel13FmhaKernelTmaINS1_10collective15FmhaMainloopTmaINS_10bfloat16_tEfN4cute5tupleIJNS7_1CILi64EEENS9_ILi256EEENS9_ILi16EEEEEENS4_13DefaultFusionEJEEENS4_15FmhaFwdEpilogueIS6_fNS8_IJSA_SC_SB_EEEEEJEEEEEvNT_6ParamsE --------------------------
	.section	.nv.info._ZN7cutlass13device_kernelINS_4fmha6kernel13FmhaKernelTmaINS1_10collective15FmhaMainloopTmaINS_10bfloat16_tEfN4cute5tupleIJNS7_1CILi64EEENS9_ILi256EEENS9_ILi16EEEEEENS4_13DefaultFusionEJEEENS4_15FmhaFwdEpilogueIS6_fNS8_IJSA_SC_SB_EEEEEJEEEEEvNT_6ParamsE,"",@"SHT_CUDA_INFO"
	.sectionflags	@""
	.align	4


	//----- nvinfo : EIATTR_CUDA_API_VERSION
	.align		4
        /*0000*/ 	.byte	0x04, 0x37
        /*0002*/ 	.short	(.L_23 - .L_22)
.L_22:
        /*0004*/ 	.word	0x00000082


	//----- nvinfo : EIATTR_KPARAM_INFO
	.align		4
.L_23:
        /*0008*/ 	.byte	0x04, 0x17
        /*000a*/ 	.short	(.L_25 - .L_24)
.L_24:
        /*000c*/ 	.word	0x00000000
        /*0010*/ 	.short	0x0000
        /*0012*/ 	.short	0x0070
        /*0014*/ 	.byte	0x00, 0xf0, 0x01, 0x20


	//----- nvinfo : EIATTR_SPARSE_MMA_MASK
	.align		4
.L_25:
        /*0018*/ 	.byte	0x03, 0x50
        /*001a*/ 	.short	0x0000


	//----- nvinfo : EIATTR_MAXREG_COUNT
	.align		4
        /*001c*/ 	.byte	0x03, 0x1b
        /*001e*/ 	.short	0x00ff


	//----- nvinfo : EIATTR_NUM_BARRIERS
	.align		4
        /*0020*/ 	.byte	0x02, 0x4c
        /*0022*/ 	.byte	0x02
	.zero		1


	//----- nvinfo : EIATTR_EXTERNS
	.align		4
        /*0024*/ 	.byte	0x04, 0x0f
        /*0026*/ 	.short	(.L_27 - .L_26)


	//   ....[0]....
	.align		4
.L_26:
        /*0028*/ 	.word	index@(__assertfail)


	//----- nvinfo : EIATTR_MERCURY_ISA_VERSION
	.align		4
.L_27:
        /*002c*/ 	.byte	0x03, 0x5f
        /*002e*/ 	.short	0x0101


	//----- nvinfo : EIATTR_COOP_GROUP_MASK_REGIDS
	.align		4
        /*0030*/ 	.byte	0x04, 0x29
        /*0032*/ 	.short	(.L_29 - .L_28)


	//   ....[0]....
.L_28:
        /*0034*/ 	.word	0xffffffff


	//   ....[1]....
        /*0038*/ 	.word	0xffffffff


	//   ....[2]....
        /*003c*/ 	.word	0xffffffff


	//   ....[3]....
        /*0040*/ 	.word	0xffffffff


	//   ....[4]....
        /*0044*/ 	.word	0xffffffff


	//   ....[5]....
        /*0048*/ 	.word	0xffffffff


	//   ....[6]....
        /*004c*/ 	.word	0xffffffff


	//   ....[7]....
        /*0050*/ 	.word	0xffffffff


	//   ....[8]....
        /*0054*/ 	.word	0xffffffff


	//   ....[9]....
        /*0058*/ 	.word	0xffffffff


	//   ....[10]....
        /*005c*/ 	.word	0xffffffff


	//   ....[11]....
        /*0060*/ 	.word	0xffffffff


	//   ....[12]....
        /*0064*/ 	.word	0xffffffff


	//   ....[13]....
        /*0068*/ 	.word	0xffffffff


	//   ....[14]....
        /*006c*/ 	.word	0xffffffff


	//   ....[15]....
        /*0070*/ 	.word	0xffffffff


	//   ....[16]....
        /*0074*/ 	.word	0xffffffff


	//----- nvinfo : EIATTR_COOP_GROUP_INSTR_OFFSETS
	.align		4
.L_29:
        /*0078*/ 	.byte	0x04, 0x28
        /*007a*/ 	.short	(.L_31 - .L_30)


	//   ....[0]....
.L_30:
        /*007c*/ 	.word	0x00000050


	//   ....[1]....
        /*0080*/ 	.word	0x00000140


	//   ....[2]....
        /*0084*/ 	.word	0x00000270


	//   ....[3]....
        /*0088*/ 	.word	0x00000410


	//   ....[4]....
        /*008c*/ 	.word	0x00000550


	//   ....[5]....
        /*0090*/ 	.word	0x000017c0


	//   ....[6]....
        /*0094*/ 	.word	0x00001850


	//   ....[7]....
        /*0098*/ 	.word	0x00002250


	//   ....[8]....
        /*009c*/ 	.word	0x000023d0


	//   ....[9]....
        /*00a0*/ 	.word	0x000060a0


	//   ....[10]....
        /*00a4*/ 	.word	0x000060d0


	//   ....[11]....
        /*00a8*/ 	.word	0x00006110


	//   ....[12]....
        /*00ac*/ 	.word	0x00006130


	//   ....[13]....
        /*00b0*/ 	.word	0x0000a1f0


	//   ....[14]....
        /*00b4*/ 	.word	0x0000a220


	//   ....[15]....
        /*00b8*/ 	.word	0x0000a270


	//   ....[16]....
        /*00bc*/ 	.word	0x0000a290


	//----- nvinfo : EIATTR_SYSCALL_OFFSETS
	.align		4
.L_31:
        /*00c0*/ 	.byte	0x04, 0x46
        /*00c2*/ 	.short	(.L_33 - .L_32)


	//   ....[0]....
.L_32:
        /*00c4*/ 	.word	0x0000aa50


	//   ....[1]....
        /*00c8*/ 	.word	0x0000ab70


	//----- nvinfo : EIATTR_MBARRIER_INSTR_OFFSETS
	.align		4
.L_33:
        /*00cc*/ 	.byte	0x04, 0x39
        /*00ce*/ 	.short	(.L_35 - .L_34)


	//   ....[0]....
.L_34:
        /*00d0*/ 	.word	0x00000240
        /*00d4*/ 	.word	0x000000ff
        /*00d8*/ 	.word	0x00008840
        /*00dc*/ 	.short	0x0100
        /*00de*/ 	.byte	0x08
	.zero		1


	//   ....[1]....
        /*00e0*/ 	.word	0x00000250
        /*00e4*/ 	.word	0x000000ff
        /*00e8*/ 	.word	0x00008848
        /*00ec*/ 	.short	0x0100
        /*00ee*/ 	.byte	0x08
	.zero		1


	//   ....[2]....
        /*00f0*/ 	.word	0x00000380
        /*00f4*/ 	.word	0x000000ff
        /*00f8*/ 	.word	0x00008800
        /*00fc*/ 	.short	0x0100
        /*00fe*/ 	.byte	0x08
	.zero		1


	//   ....[3]....
        /*0100*/ 	.word	0x00000390
        /*0104*/ 	.word	0x000000ff
        /*0108*/ 	.word	0x00008820
        /*010c*/ 	.short	0x0100
        /*010e*/ 	.byte	0x08
	.zero		1


	//   ....[4]....
        /*0110*/ 	.word	0x000003a0
        /*0114*/ 	.word	0x000000ff
        /*0118*/ 	.word	0x00008808
        /*011c*/ 	.short	0x0100
        /*011e*/ 	.byte	0x08
	.zero		1


	//   ....[5]....
        /*0120*/ 	.word	0x000003b0
        /*0124*/ 	.word	0x000000ff
        /*0128*/ 	.word	0x00008828
        /*012c*/ 	.short	0x0100
        /*012e*/ 	.byte	0x08
	.zero		1


	//   ....[6]....
        /*0130*/ 	.word	0x000003c0
        /*0134*/ 	.word	0x000000ff
        /*0138*/ 	.word	0x00008810
        /*013c*/ 	.short	0x0100
        /*013e*/ 	.byte	0x08
	.zero		1


	//   ....[7]....
        /*0140*/ 	.word	0x000003d0
        /*0144*/ 	.word	0x000000ff
        /*0148*/ 	.word	0x00008830
        /*014c*/ 	.short	0x0100
        /*014e*/ 	.byte	0x08
	.zero		1


	//   ....[8]....
        /*0150*/ 	.word	0x000003e0
        /*0154*/ 	.word	0x000000ff
        /*0158*/ 	.word	0x00008818
        /*015c*/ 	.short	0x0100
        /*015e*/ 	.byte	0x08
	.zero		1


	//   ....[9]....
        /*0160*/ 	.word	0x000003f0
        /*0164*/ 	.word	0x000000ff
        /*0168*/ 	.word	0x00008838
        /*016c*/ 	.short	0x0100
        /*016e*/ 	.byte	0x08
	.zero		1


	//   ....[10]....
        /*0170*/ 	.word	0x00000520
        /*0174*/ 	.word	0x000000ff
        /*0178*/ 	.word	0x00008850
        /*017c*/ 	.short	0x0100
        /*017e*/ 	.byte	0x08
	.zero		1


	//   ....[11]....
        /*0180*/ 	.word	0x00000530
        /*0184*/ 	.word	0x000000ff
        /*0188*/ 	.word	0x00008858
        /*018c*/ 	.short	0x0100
        /*018e*/ 	.byte	0x08
	.zero		1


	//   ....[12]....
        /*0190*/ 	.word	0x00000660
        /*0194*/ 	.word	0x00000003
        /*0198*/ 	.word	0x00008848
        /*019c*/ 	.short	0x010a
        /*019e*/ 	.byte	0x3f
	.zero		1


	//   ....[13]....
        /*01a0*/ 	.word	0x00000920
        /*01a4*/ 	.word	0x00000003
        /*01a8*/ 	.word	0x00008820
        /*01ac*/ 	.short	0x010a
        /*01ae*/ 	.byte	0x3f
	.zero		1


	//   ....[14]....
        /*01b0*/ 	.word	0x00000ad0
        /*01b4*/ 	.word	0x00000000
        /*01b8*/ 	.word	0x00008820
        /*01bc*/ 	.short	0x010a
        /*01be*/ 	.byte	0x3f
	.zero		1


	//   ....[15]....
        /*01c0*/ 	.word	0x00000cf0
        /*01c4*/ 	.word	0x00000000
        /*01c8*/ 	.word	0x00008820
        /*01cc*/ 	.short	0x010a
        /*01ce*/ 	.byte	0x3f
	.zero		1


	//   ....[16]....
        /*01d0*/ 	.word	0x00000f00
        /*01d4*/ 	.word	0x00000009
        /*01d8*/ 	.word	0x00008820
        /*01dc*/ 	.short	0x010a
        /*01de*/ 	.byte	0x3f
	.zero		1


	//   ....[17]....
        /*01e0*/ 	.word	0x00001130
        /*01e4*/ 	.word	0x00000002
        /*01e8*/ 	.word	0x00008840
        /*01ec*/ 	.short	0x010a
        /*01ee*/ 	.byte	0x3f
	.zero		1


	//   ....[18]....
        /*01f0*/ 	.word	0x00001150
        /*01f4*/ 	.word	0x00000002
        /*01f8*/ 	.word	0x00008800
        /*01fc*/ 	.short	0x010a
        /*01fe*/ 	.byte	0x3f
	.zero		1


	//   ....[19]....
        /*0200*/ 	.word	0x00002b10
        /*0204*/ 	.word	0x00000002
        /*0208*/ 	.word	0x00008808
        /*020c*/ 	.short	0x010a
        /*020e*/ 	.byte	0x3f
	.zero		1


	//   ....[20]....
        /*0210*/ 	.word	0x000054a0
        /*0214*/ 	.word	0x0000000e
        /*0218*/ 	.word	0x00000000
        /*021c*/ 	.short	0x0101
        /*021e*/ 	.byte	0x3f
	.zero		1


	//   ....[21]....
        /*0220*/ 	.word	0x00005550
        /*0224*/ 	.word	0x00000009
        /*0228*/ 	.word	0x00008800
        /*022c*/ 	.short	0x010a
        /*022e*/ 	.byte	0x3f
	.zero		1


	//   ....[22]....
        /*0230*/ 	.word	0x00005660
        /*0234*/ 	.word	0x00000000
        /*0238*/ 	.word	0x00008820
        /*023c*/ 	.short	0x010a
        /*023e*/ 	.byte	0x3f
	.zero		1


	//   ....[23]....
        /*0240*/ 	.word	0x000060e0
        /*0244*/ 	.word	0x000000a3
        /*0248*/ 	.word	0x00000000
        /*024c*/ 	.short	0x0101
        /*024e*/ 	.byte	0x3f
	.zero		1


	//   ....[24]....
        /*0250*/ 	.word	0x00006140
        /*0254*/ 	.word	0x00000017
        /*0258*/ 	.word	0x00008800
        /*025c*/ 	.short	0x010a
        /*025e*/ 	.byte	0x3f
	.zero		1


	//   ....[25]....
        /*0260*/ 	.word	0x00009e90
        /*0264*/ 	.word	0x0000000b
        /*0268*/ 	.word	0x00000000
        /*026c*/ 	.short	0x0101
        /*026e*/ 	.byte	0x3f
	.zero		1


	//   ....[26]....
        /*0270*/ 	.word	0x00009f10
        /*0274*/ 	.word	0x0000000b
        /*0278*/ 	.word	0x00008820
        /*027c*/ 	.short	0x010a
        /*027e*/ 	.byte	0x3f
	.zero		1


	//   ....[27]....
        /*0280*/ 	.word	0x0000af10
        /*0284*/ 	.word	0x00000003
        /*0288*/ 	.word	0x00008848
        /*028c*/ 	.short	0x010a
        /*028e*/ 	.byte	0x3f
	.zero		1


	//   ....[28]....
        /*0290*/ 	.word	0x0000af60
        /*0294*/ 	.word	0x00000003
        /*0298*/ 	.word	0x00008820
        /*029c*/ 	.short	0x010a
        /*029e*/ 	.byte	0x3f
	.zero		1


	//   ....[29]....
        /*02a0*/ 	.word	0x0000afb0
        /*02a4*/ 	.word	0x00000000
        /*02a8*/ 	.word	0x00008820
        /*02ac*/ 	.short	0x010a
        /*02ae*/ 	.byte	0x3f
	.zero		1


	//   ....[30]....
        /*02b0*/ 	.word	0x0000b000
        /*02b4*/ 	.word	0x00000000
        /*02b8*/ 	.word	0x00008820
        /*02bc*/ 	.short	0x010a
        /*02be*/ 	.byte	0x3f
	.zero		1


	//   ....[31]....
        /*02c0*/ 	.word	0x0000b050
        /*02c4*/ 	.word	0x00000009
        /*02c8*/ 	.word	0x00008820
        /*02cc*/ 	.short	0x010a
        /*02ce*/ 	.byte	0x3f
	.zero		1


	//   ....[32]....
        /*02d0*/ 	.word	0x0000b0a0
        /*02d4*/ 	.word	0x00000002
        /*02d8*/ 	.word	0x00008840
        /*02dc*/ 	.short	0x010a
        /*02de*/ 	.byte	0x3f
	.zero		1


	//   ....[33]....
        /*02e0*/ 	.word	0x0000b0f0
        /*02e4*/ 	.word	0x00000002
        /*02e8*/ 	.word	0x00008800
        /*02ec*/ 	.short	0x010a
        /*02ee*/ 	.byte	0x3f
	.zero		1


	//   ....[34]....
        /*02f0*/ 	.word	0x0000b140
        /*02f4*/ 	.word	0x00000002
        /*02f8*/ 	.word	0x00008808
        /*02fc*/ 	.short	0x010a
        /*02fe*/ 	.byte	0x3f
	.zero		1


	//   ....[35]....
        /*0300*/ 	.word	0x0000b190
        /*0304*/ 	.word	0x00000009
        /*0308*/ 	.word	0x00008800
        /*030c*/ 	.short	0x010a
        /*030e*/ 	.byte	0x3f
	.zero		1


	//   ....[36]....
        /*0310*/ 	.word	0x0000b1e0
        /*0314*/ 	.word	0x00000000
        /*0318*/ 	.word	0x00008820
        /*031c*/ 	.short	0x010a
        /*031e*/ 	.byte	0x3f
	.zero		1


	//   ....[37]....
        /*0320*/ 	.word	0x0000b230
        /*0324*/ 	.word	0x00000017
        /*0328*/ 	.word	0x00008800
        /*032c*/ 	.short	0x010a
        /*032e*/ 	.byte	0x3f
	.zero		1


	//   ....[38]....
        /*0330*/ 	.word	0x0000b280
        /*0334*/ 	.word	0x0000000b
        /*0338*/ 	.word	0x00008820
        /*033c*/ 	.short	0x010a
        /*033e*/ 	.byte	0x3f
	.zero		1


	//----- nvinfo : EIATTR_NUM_MBARRIERS
	.align		4
.L_35:
        /*0340*/ 	.byte	0x03, 0x38
        /*0342*/ 	.short	0x000c


	//----- nvinfo : EIATTR_EXIT_INSTR_OFFSETS
	.align		4
        /*0344*/ 	.byte	0x04, 0x1c
        /*0346*/ 	.short	(.L_37 - .L_36)


	//   ....[0]....
.L_36:
        /*0348*/ 	.word	0x0000af00


	//----- nvinfo : EIATTR_MAX_THREADS
	.align		4
.L_37:
        /*034c*/ 	.byte	0x04, 0x05
        /*034e*/ 	.short	(.L_39 - .L_38)
.L_38:
        /*0350*/ 	.word	0x00000080
        /*0354*/ 	.word	0x00000001
        /*0358*/ 	.word	0x00000001


	//----- nvinfo : EIATTR_CRS_STACK_SIZE
	.align		4
.L_39:
        /*035c*/ 	.byte	0x04, 0x1e
        /*035e*/ 	.short	(.L_41 - .L_40)
.L_40:
        /*0360*/ 	.word	0x00000000


	//----- nvinfo : EIATTR_CBANK_PARAM_SIZE
	.align		4
.L_41:
        /*0364*/ 	.byte	0x03, 0x19
        /*0366*/ 	.short	0x0870


	//----- nvinfo : EIATTR_PARAM_CBANK
	.align		4
        /*0368*/ 	.byte	0x04, 0x0a
        /*036a*/ 	.short	(.L_43 - .L_42)
	.align		4
.L_42:
        /*036c*/ 	.word	index@(.nv.constant0._ZN7cutlass13device_kernelINS_4fmha6kernel13FmhaKernelTmaINS1_10collective15FmhaMainloopTmaINS_10bfloat16_tEfN4cute5tupleIJNS7_1CILi64EEENS9_ILi256EEENS9_ILi16EEEEEENS4_13DefaultFusionEJEEENS4_15FmhaFwdEpilogueIS6_fNS8_IJSA_SC_SB_EEEEEJEEEEEvNT_6ParamsE)
        /*0370*/ 	.short	0x0210
        /*0372*/ 	.short	0x0870


	//----- nvinfo : EIATTR_SW_WAR
	.align		4
.L_43:
        /*0374*/ 	.byte	0x04, 0x36
        /*0376*/ 	.short	(.L_45 - .L_44)
.L_44:
        /*0378*/ 	.word	0x00000008
.L_45:


//--------------------- .nv.callgraph             --------------------------
	.section	.nv.callgraph,"",@"SHT_CUDA_CALLGRAPH"
	.align	4
	.sectionentsize	8
	.align		4
        /*0000*/ 	.word	0x00000000
	.align		4
        /*0004*/ 	.word	0xffffffff
	.align		4
        /*0008*/ 	.word	index@(_ZN7cutlass13device_kernelINS_4fmha6kernel13FmhaKernelTmaINS1_10collective15FmhaMainloopTmaINS_10bfloat16_tEfN4cute5tupleIJNS7_1CILi64EEENS9_ILi256EEENS9_ILi16EEEEEENS4_13DefaultFusionEJEEENS4_15FmhaFwdEpilogueIS6_fNS8_IJSA_SC_SB_EEEEEJEEEEEvNT_6ParamsE)
	.align		4
        /*000c*/ 	.word	index@(__assertfail)
	.align		4
        /*0010*/ 	.word	0x00000000
	.align		4
        /*0014*/ 	.word	0xfffffffe
	.align		4
        /*0018*/ 	.word	0x00000000
	.align		4
        /*001c*/ 	.word	0xfffffffd
	.align		4
        /*0020*/ 	.word	0x00000000
	.align		4
        /*0024*/ 	.word	0xfffffffc


//--------------------- .nv.constant4             --------------------------
	.section	.nv.constant4,"a",@progbits
	.align	8
	.align		8
.nv.constant4:
        /*0000*/ 	.dword	__assertfail
	.align		8
        /*0008*/ 	.dword	__unnamed_1
	.align		8
        /*0010*/ 	.dword	_ZN39_INTERNAL_5d7e7c4d_4_k_cu_671b0217_27704cuda3std3__45__cpo5beginE
	.align		8
        /*0018*/ 	.dword	_ZN39_INTERNAL_5d7e7c4d_4_k_cu_671b0217_27704cuda3std3__45__cpo3endE
	.align		8
        /*0020*/ 	.dword	_ZN39_INTERNAL_5d7e7c4d_4_k_cu_671b0217_27704cuda3std3__45__cpo6cbeginE
	.align		8
        /*0028*/ 	.dword	_ZN39_INTERNAL_5d7e7c4d_4_k_cu_671b0217_27704cuda3std3__45__cpo4cendE
	.align		8
        /*0030*/ 	.dword	_ZN39_INTERNAL_5d7e7c4d_4_k_cu_671b0217_27704cuda3std3__441_GLOBAL__N__5d7e7c4d_4_k_cu_671b0217_27706ignoreE
	.align		8
        /*0038*/ 	.dword	_ZN39_INTERNAL_5d7e7c4d_4_k_cu_671b0217_27704cuda3std3__419piecewise_constructE
	.align		8
        /*0040*/ 	.dword	_ZN39_INTERNAL_5d7e7c4d_4_k_cu_671b0217_27704cuda3std3__48in_placeE
	.align		8
        /*0048*/ 	.dword	_ZN39_INTERNAL_5d7e7c4d_4_k_cu_671b0217_27704cuda3std6ranges3__45__cpo4swapE
	.align		8
        /*0050*/ 	.dword	_ZN39_INTERNAL_5d7e7c4d_4_k_cu_671b0217_27704cuda3std6ranges3__45__cpo9iter_moveE
	.align		8
        /*0058*/ 	.dword	_ZN39_INTERNAL_5d7e7c4d_4_k_cu_671b0217_27704cute7productE
	.align		8
        /*0060*/ 	.dword	_ZN39_INTERNAL_5d7e7c4d_4_k_cu_671b0217_27704cute1_E
	.align		8
        /*0068*/ 	.dword	$str$23
	.align		8
        /*0070*/ 	.dword	$str$24


//--------------------- .text._ZN7cutlass13device_kernelINS_4fmha6kernel13FmhaKernelTmaINS1_10collective15FmhaMainloopTmaINS_10bfloat16_tEfN4cute5tupleIJNS7_1CILi64EEENS9_ILi256EEENS9_ILi16EEEEEENS4_13DefaultFusionEJEEENS4_15FmhaFwdEpilogueIS6_fNS8_IJSA_SC_SB_EEEEEJEEEEEvNT_6ParamsE --------------------------
	.section	.text._ZN7cutlass13device_kernelINS_4fmha6kernel13FmhaKernelTmaINS1_10collective15FmhaMainloopTmaINS_10bfloat16_tEfN4cute5tupleIJNS7_1CILi64EEENS9_ILi256EEENS9_ILi16EEEEEENS4_13DefaultFusionEJEEENS4_15FmhaFwdEpilogueIS6_fNS8_IJSA_SC_SB_EEEEEJEEEEEvNT_6ParamsE,"ax",@progbits
	.align	128
.text._ZN7cutlass13device_kernelINS_4fmha6kernel13FmhaKernelTmaINS1_10collective15FmhaMainloopTmaINS_10bfloat16_tEfN4cute5tupleIJNS7_1CILi64EEENS9_ILi256EEENS9_ILi16EEEEEENS4_13DefaultFusionEJEEENS4_15FmhaFwdEpilogueIS6_fNS8_IJSA_SC_SB_EEEEEJEEEEEvNT_6ParamsE:
        .type           _ZN7cutlass13device_kernelINS_4fmha6kernel13FmhaKernelTmaINS1_10collective15FmhaMainloopTmaINS_10bfloat16_tEfN4cute5tupleIJNS7_1CILi64EEENS9_ILi256EEENS9_ILi16EEEEEENS4_13DefaultFusionEJEEENS4_15FmhaFwdEpilogueIS6_fNS8_IJSA_SC_SB_EEEEEJEEEEEvNT_6ParamsE,@function
        .size           _ZN7cutlass13device_kernelINS_4fmha6kernel13FmhaKernelTmaINS1_10collective15FmhaMainloopTmaINS_10bfloat16_tEfN4cute5tupleIJNS7_1CILi64EEENS9_ILi256EEENS9_ILi16EEEEEENS4_13DefaultFusionEJEEENS4_15FmhaFwdEpilogueIS6_fNS8_IJSA_SC_SB_EEEEEJEEEEEvNT_6ParamsE,(.L_x_74 - _ZN7cutlass13device_kernelINS_4fmha6kernel13FmhaKernelTmaINS1_10collective15FmhaMainloopTmaINS_10bfloat16_tEfN4cute5tupleIJNS7_1CILi64EEENS9_ILi256EEENS9_ILi16EEEEEENS4_13DefaultFusionEJEEENS4_15FmhaFwdEpilogueIS6_fNS8_IJSA_SC_SB_EEEEEJEEEEEvNT_6ParamsE)
        .other          _ZN7cutlass13device_kernelINS_4fmha6kernel13FmhaKernelTmaINS1_10collective15FmhaMainloopTmaINS_10bfloat16_tEfN4cute5tupleIJNS7_1CILi64EEENS9_ILi256EEENS9_ILi16EEEEEENS4_13DefaultFusionEJEEENS4_15FmhaFwdEpilogueIS6_fNS8_IJSA_SC_SB_EEEEEJEEEEEvNT_6ParamsE,@"STO_CUDA_ENTRY STV_DEFAULT"
_ZN7cutlass13device_kernelINS_4fmha6kernel13FmhaKernelTmaINS1_10collective15FmhaMainloopTmaINS_10bfloat16_tEfN4cute5tupleIJNS7_1CILi64EEENS9_ILi256EEENS9_ILi16EEEEEENS4_13DefaultFusionEJEEENS4_15FmhaFwdEpilogueIS6_fNS8_IJSA_SC_SB_EEEEEJEEEEEvNT_6ParamsE:
[----:B------:R-:W1:Y:S01]  /*0000*/  LDC R1, c[0x0][0x28] ;  /* 0x00000a00ff017b82 */ /* 0x000e620000000800 */
[----:B------:R-:W2:Y:S01]  /*0010*/  S2R R16, SR_TID.X ;  /* 0x0000000000107919 */ /* 0x000ea20000002100 */
[----:B------:R-:W-:Y:S01]  /*0020*/  ELECT P0, URZ, PT ;  /* 0x00000000003f782f */ /* 0x000fe20003800000 */
[----:B------:R-:W-:Y:S01]  /*0030*/  BSSY B0, `(.L_x_0) ;  /* 0x0000010000007945 */ /* 0x000fe20003800000 */
[----:B--2---:R-:W-:-:S05]  /*0040*/  SHF.R.U32.HI R8, RZ, 0x5, R16 ;  /* 0x00000005ff087819 */ /* 0x004fca0000011610 */
[----:B------:R-:W2:Y:S02]  /*0050*/  SHFL.IDX PT, R0, R8, RZ, 0x1f ;  /* 0x00001fff08007589 */ /* 0x000ea400000e0000 */
[----:B--2---:R-:W-:-:S13]  /*0060*/  ISETP.NE.OR P0, PT, R0, RZ, !P0 ;  /* 0x000000ff0000720c */ /* 0x004fda0004705670 */
[----:B-1----:R-:W-:Y:S05]  /*0070*/  @P0 BRA `(.L_x_1) ;  /* 0x00000000002c0947 */ /* 0x002fea0003800000 */
[----:B------:R-:W-:Y:S02]  /*0080*/  ULDC.64 UR4, c[0x0][0x198] ;  /* 0x0000660000047ab9 */ /* 0x000fe40000000a00 */
[----:B------:R-:W-:Y:S02]  /*0090*/  UIADD3 UR6, UP0, UR4, 0xf0, URZ ;  /* 0x000000f004067890 */ /* 0x000fe4000ff1e03f */
[----:B------:R-:W-:Y:S02]  /*00a0*/  UIADD3 UR8, UP1, UR4, 0x1f0, URZ ;  /* 0x000001f004087890 */ /* 0x000fe4000ff3e03f */
[----:B------:R-:W-:Y:S02]  /*00b0*/  UIADD3 UR4, UP2, UR4, 0x2f0, URZ ;  /* 0x000002f004047890 */ /* 0x000fe4000ff5e03f */
[----:B------:R-:W-:Y:S02]  /*00c0*/  UIADD3.X UR7, URZ, UR5, URZ, UP0, !UPT ;  /* 0x000000053f077290 */ /* 0x000fe400087fe43f */
[----:B------:R-:W-:-:S02]  /*00d0*/  UIADD3.X UR9, URZ, UR5, URZ, UP1, !UPT ;  /* 0x000000053f097290 */ /* 0x000fc40008ffe43f */
[----:B------:R-:W-:-:S05]  /*00e0*/  UIADD3.X UR5, URZ, UR5, URZ, UP2, !UPT ;  /* 0x000000053f057290 */ /* 0x000fca00097fe43f */
[----:B------:R1:W-:Y:S02]  /*00f0*/  UTMACCTL.PF [UR6] ;  /* 0x00000000060079b9 */ /* 0x0003e40008040000 */
[----:B------:R1:W-:Y:S02]  /*0100*/  UTMACCTL.PF [UR8] ;  /* 0x00000000080079b9 */ /* 0x0003e40008040000 */
[----:B------:R1:W-:Y:S02]  /*0110*/  UTMACCTL.PF [UR4] ;  /* 0x00000000040079b9 */ /* 0x0003e40008040000 */
[----:B-1----:R-:W-:Y:S01]  /*0120*/  NOP ;  /* 0x0000000000007918 */ /* 0x002fe20000000000 */
.L_x_1:
[----:B------:R-:W-:Y:S05]  /*0130*/  BSYNC B0 ;  /* 0x0000000000007941 */ /* 0x000fea0003800000 */
.L_x_0:
[----:B------:R-:W1:Y:S02]  /*0140*/  SHFL.IDX PT, R0, R8, RZ, 0x1f ;  /* 0x00001fff08007589 */ /* 0x000e6400000e0000 */
[----:B-1----:R-:W-:-:S13]  /*0150*/  ISETP.NE.AND P0, PT, R0, RZ, PT ;  /* 0x000000ff0000720c */ /* 0x002fda0003f05270 */
[----:B------:R-:W-:Y:S05]  /*0160*/  @P0 BRA `(.L_x_2) ;  /* 0x0000000000400947 */ /* 0x000fea0003800000 */
[----:B------:R-:W1:Y:S01]  /*0170*/  S2UR UR8, SR_CgaCtaId ;  /* 0x00000000000879c3 */ /* 0x000e620000008800 */
[----:B------:R-:W-:Y:S01]  /*0180*/  UMOV UR4, 0x400 ;  /* 0x0000040000047882 */ /* 0x000fe20000000000 */
[----:B------:R-:W-:Y:S01]  /*0190*/  UMOV UR5, 0x1 ;  /* 0x0000000100057882 */ /* 0x000fe20000000000 */
[----:B------:R-:W-:Y:S01]  /*01a0*/  UMOV UR6, 0x80 ;  /* 0x0000008000067882 */ /* 0x000fe20000000000 */
[----:B------:R-:W-:Y:S01]  /*01b0*/  ELECT P0, URZ, PT ;  /* 0x00000000003f782f */ /* 0x000fe20003800000 */
[----:B------:R-:W-:-:S04]  /*01c0*/  UIADD3 UR6, -UR6, 0x100000, URZ ;  /* 0x0010000006067890 */ /* 0x000fc8000fffe13f */
[----:B------:R-:W-:Y:S02]  /*01d0*/  USHF.L.U32 UR7, UR6, 0xb, URZ ;  /* 0x0000000b06077899 */ /* 0x000fe4000800063f */
[----:B------:R-:W-:Y:S02]  /*01e0*/  USHF.L.U32 UR6, UR6, 0x1, URZ ;  /* 0x0000000106067899 */ /* 0x000fe4000800063f */
[----:B-1----:R-:W-:Y:S02]  /*01f0*/  ULEA UR8, UR8, UR4, 0x18 ;  /* 0x0000000408087291 */ /* 0x002fe4000f8ec03f */
[----:B------:R-:W-:-:S04]  /*0200*/  UIADD3 UR4, -UR5, 0x100000, URZ ;  /* 0x0010000005047890 */ /* 0x000fc8000fffe13f */
[----:B------:R-:W-:Y:S02]  /*0210*/  USHF.L.U32 UR5, UR4, 0xb, URZ ;  /* 0x0000000b04057899 */ /* 0x000fe4000800063f */
[----:B------:R-:W-:Y:S01]  /*0220*/  USHF.L.U32 UR4, UR4, 0x1, URZ ;  /* 0x0000000104047899 */ /* 0x000fe2000800063f */
[----:B------:R-:W1:Y:S11]  /*0230*/  FENCE.VIEW.ASYNC.S ;  /* 0x00000000000073c6 */ /* 0x000e760000000000 */
[----:B-1----:R1:W2:Y:S01]  /*0240*/  SYNCS.EXCH.64 URZ, [UR8+0x8840], UR4 ;  /* 0x00884004083f75b2 */ /* 0x0022a20008000100 */
[----:B------:R1:W3:Y:S01]  /*0250*/  SYNCS.EXCH.64 URZ, [UR8+0x8848], UR6 ;  /* 0x00884806083f75b2 */ /* 0x0002e20008000100 */
[----:B------:R-:W-:Y:S01]  /*0260*/  NOP ;  /* 0x0000000000007918 */ /* 0x000fe20000000000 */
.L_x_2:
[----:B------:R-:W4:Y:S01]  /*0270*/  SHFL.IDX PT, R0, R8, RZ, 0x1f ;  /* 0x00001fff08007589 */ /* 0x000f2200000e0000 */
[----:B------:R-:W-:Y:S01]  /*0280*/  NOP ;  /* 0x0000000000007918 */ /* 0x000fe20000000000 */
[----:B----4-:R-:W-:-:S13]  /*0290*/  ISETP.NE.AND P0, PT, R0, RZ, PT ;  /* 0x000000ff0000720c */ /* 0x010fda0003f05270 */
[----:B------:R-:W-:Y:S05]  /*02a0*/  @P0 BRA `(.L_x_3) ;  /* 0x0000000000580947 */ /* 0x000fea0003800000 */
[----:B-1----:R-:W1:Y:S01]  /*02b0*/  S2UR UR5, SR_CgaCtaId ;  /* 0x00000000000579c3 */ /* 0x002e620000008800 */
[----:B------:R-:W-:Y:S01]  /*02c0*/  UMOV UR4, 0x400 ;  /* 0x0000040000047882 */ /* 0x000fe20000000000 */
[----:B------:R-:W-:Y:S01]  /*02d0*/  UMOV UR6, 0x1 ;  /* 0x0000000100067882 */ /* 0x000fe20000000000 */
[----:B------:R-:W-:Y:S01]  /*02e0*/  UMOV UR7, 0x80 ;  /* 0x0000008000077882 */ /* 0x000fe20000000000 */
[----:B------:R-:W-:Y:S01]  /*02f0*/  ELECT P0, URZ, PT ;  /* 0x00000000003f782f */ /* 0x000fe20003800000 */
[----:B-1----:R-:W-:Y:S02]  /*0300*/  ULEA UR8, UR5, UR4, 0x18 ;  /* 0x0000000405087291 */ /* 0x002fe4000f8ec03f */
[----:B------:R-:W-:-:S04]  /*0310*/  UIADD3 UR4, -UR6, 0x100000, URZ ;  /* 0x0010000006047890 */ /* 0x000fc8000fffe13f */
[----:B------:R-:W-:Y:S02]  /*0320*/  USHF.L.U32 UR5, UR4, 0xb, URZ ;  /* 0x0000000b04057899 */ /* 0x000fe4000800063f */
[----:B------:R-:W-:Y:S02]  /*0330*/  USHF.L.U32 UR4, UR4, 0x1, URZ ;  /* 0x0000000104047899 */ /* 0x000fe4000800063f */
[----:B------:R-:W-:-:S04]  /*0340*/  UIADD3 UR6, -UR7, 0x100000, URZ ;  /* 0x0010000007067890 */ /* 0x000fc8000fffe13f */
[----:B------:R-:W-:Y:S02]  /*0350*/  USHF.L.U32 UR7, UR6, 0xb, URZ ;  /* 0x0000000b06077899 */ /* 0x000fe4000800063f */
[----:B------:R-:W-:Y:S01]  /*0360*/  USHF.L.U32 UR6, UR6, 0x1, URZ ;  /* 0x0000000106067899 */ /* 0x000fe2000800063f */
[----:B------:R-:W1:Y:S03]  /*0370*/  FENCE.VIEW.ASYNC.S ;  /* 0x00000000000073c6 */ /* 0x000e660000000000 */
[----:B-1----:R4:W1:Y:S08]  /*0380*/  SYNCS.EXCH.64 URZ, [UR8+0x8800], UR4 ;  /* 0x00880004083f75b2 */ /* 0x0028700008000100 */
[----:B------:R4:W1:Y:S01]  /*0390*/  SYNCS.EXCH.64 URZ, [UR8+0x8820], UR6 ;  /* 0x00882006083f75b2 */ /* 0x0008620008000100 */
[----:B------:R4:W1:Y:S01]  /*03a0*/  SYNCS.EXCH.64 URZ, [UR8+0x8808], UR4 ;  /* 0x00880804083f75b2 */ /* 0x0008620008000100 */
[----:B------:R4:W1:Y:S01]  /*03b0*/  SYNCS.EXCH.64 URZ, [UR8+0x8828], UR6 ;  /* 0x00882806083f75b2 */ /* 0x0008620008000100 */
[----:B------:R4:W1:Y:S01]  /*03c0*/  SYNCS.EXCH.64 URZ, [UR8+0x8810], UR4 ;  /* 0x00881004083f75b2 */ /* 0x0008620008000100 */
[----:B------:R4:W1:Y:S01]  /*03d0*/  SYNCS.EXCH.64 URZ, [UR8+0x8830], UR6 ;  /* 0x00883006083f75b2 */ /* 0x0008620008000100 */
[----:B------:R4:W1:Y:S01]  /*03e0*/  SYNCS.EXCH.64 URZ, [UR8+0x8818], UR4 ;  /* 0x00881804083f75b2 */ /* 0x0008620008000100 */
[----:B------:R4:W1:Y:S02]  /*03f0*/  SYNCS.EXCH.64 URZ, [UR8+0x8838], UR6 ;  /* 0x00883806083f75b2 */ /* 0x0008640008000100 */
[----:B----4-:R-:W-:Y:S01]  /*0400*/  NOP ;  /* 0x0000000000007918 */ /* 0x010fe20000000000 */
.L_x_3:
        /* <DEDUP_REMOVED lines=18> */
[----:B------:R4:W1:Y:S02]  /*0530*/  SYNCS.EXCH.64 URZ, [UR8+0x8858], UR6 ;  /* 0x00885806083f75b2 */ /* 0x0008640008000100 */
[----:B----4-:R-:W-:Y:S01]  /*0540*/  NOP ;  /* 0x0000000000007918 */ /* 0x010fe20000000000 */
.L_x_4:
[----:B------:R-:W4:Y:S01]  /*0550*/  SHFL.IDX PT, R8, R8, RZ, 0x1f ;  /* 0x00001fff08087589 */ /* 0x000f2200000e0000 */
[----:B------:R-:W-:Y:S01]  /*0560*/  ELECT P0, URZ, PT ;  /* 0x00000000003f782f */ /* 0x000fe20003800000 */
[----:B------:R-:W-:Y:S01]  /*0570*/  NOP ;  /* 0x0000000000007918 */ /* 0x000fe20000000000 */
[----:B------:R-:W4:Y:S01]  /*0580*/  S2UR UR36, SR_CTAID.Y ;  /* 0x00000000002479c3 */ /* 0x000f220000002600 */
[----:B------:R-:W-:Y:S01]  /*0590*/  BSSY B0, `(.L_x_5) ;  /* 0x0000023000007945 */ /* 0x000fe20003800000 */
[----:B------:R-:W-:Y:S02]  /*05a0*/  MOV R7, RZ ;  /* 0x000000ff00077202 */ /* 0x000fe40000000f00 */
[----:B------:R-:W-:-:S04]  /*05b0*/  LOP3.LUT R17, R16, 0x7f, RZ, 0xc0, !PT ;  /* 0x0000007f10117812 */ /* 0x000fc800078ec0ff */
[----:B------:R-:W4:Y:S08]  /*05c0*/  S2UR UR37, SR_CTAID.Z ;  /* 0x00000000002579c3 */ /* 0x000f300000002700 */
[----:B-123--:R-:W-:Y:S01]  /*05d0*/  BAR.SYNC.DEFER_BLOCKING 0x0 ;  /* 0x0000000000007b1d */ /* 0x00efe20000010000 */
[----:B----4-:R-:W-:-:S13]  /*05e0*/  ISETP.EQ.AND P1, PT, R8, RZ, P0 ;  /* 0x000000ff0800720c */ /* 0x010fda0000722270 */
[----:B------:R-:W-:Y:S05]  /*05f0*/  @!P1 BRA `(.L_x_6) ;  /* 0x0000000000709947 */ /* 0x000fea0003800000 */
[----:B------:R-:W1:Y:S01]  /*0600*/  S2R R3, SR_CgaCtaId ;  /* 0x0000000000037919 */ /* 0x000e620000008800 */
[----:B------:R-:W-:Y:S02]  /*0610*/  MOV R0, 0x400 ;  /* 0x0000040000007802 */ /* 0x000fe40000000f00 */
[----:B------:R-:W-:Y:S02]  /*0620*/  MOV R2, 0x1 ;  /* 0x0000000100027802 */ /* 0x000fe40000000f00 */
[----:B------:R-:W-:Y:S02]  /*0630*/  ISETP.NE.AND P3, PT, R17, RZ, PT ;  /* 0x000000ff1100720c */ /* 0x000fe40003f65270 */
[----:B-1----:R-:W-:Y:S02]  /*0640*/  LEA R3, R3, R0, 0x18 ;  /* 0x0000000003037211 */ /* 0x002fe400078ec0ff */
[----:B------:R-:W-:-:S04]  /*0650*/  SHF.L.U32 R0, R2, 0x1f, RZ ;  /* 0x0000001f02007819 */ /* 0x000fc800000006ff */
[----:B------:R-:W1:Y:S02]  /*0660*/  SYNCS.PHASECHK.TRANS64.TRYWAIT P2, [R3+URZ+0x8848], R0 ;  /* 0x00884800030075a7 */ /* 0x000e64000804017f */
[----:B-1----:R-:W-:Y:S05]  /*0670*/  @!P2 BRA `(.L_x_7) ;  /* 0x000000a80024a947 */ /* 0x002fea0003800000 */
.L_x_57:
[----:B------:R-:W-:Y:S05]  /*0680*/  @P3 BRA `(.L_x_8) ;  /* 0x0000000000143947 */ /* 0x000fea0003800000 */
[----:B------:R-:W-:Y:S02]  /*0690*/  LOP3.LUT P2, RZ, R16, 0x1f, RZ, 0xc0, !PT ;  /* 0x0000001f10ff7812 */ /* 0x000fe4000784c0ff */
[----:B-1----:R-:W-:-:S04]  /*06a0*/  MOV R0, 0x800 ;  /* 0x0000080000007802 */ /* 0x002fc80000000f00 */
[----:B------:R2:W-:Y:S07]  /*06b0*/  SYNCS.ARRIVE.TRANS64 RZ, [R3+URZ+0x8840], R0 ;  /* 0x0088400003ff79a7 */ /* 0x0005ee000800003f */
[----:B------:R-:W-:Y:S05]  /*06c0*/  @!P2 BRA `(.L_x_8) ;  /* 0x000000000004a947 */ /* 0x000fea0003800000 */
[----:B------:R-:W-:Y:S01]  /*06d0*/  BPT.TRAP 0x1 ;  /* 0x000000040000795c */ /* 0x000fe20000300000 */
.L_x_8:
[----:B------:R-:W3:Y:S01]  /*06e0*/  S2UR UR11, SR_CTAID.X ;  /* 0x00000000000b79c3 */ /* 0x000ee20000002500 */
[----:B------:R-:W-:Y:S01]  /*06f0*/  R2UR UR8, R3 ;  /* 0x00000000030872ca */ /* 0x000fe200000e0000 */
[----:B------:R-:W-:Y:S01]  /*0700*/  ULDC.64 UR4, c[0x0][0x198] ;  /* 0x0000660000047ab9 */ /* 0x000fe20000000a00 */
[----:B------:R-:W-:Y:S01]  /*0710*/  UMOV UR6, 0x0 ;  /* 0x0000000000067882 */ /* 0x000fe20000000000 */
[----:B------:R-:W-:Y:S01]  /*0720*/  UIADD3 UR4, UP0, UR4, 0xf0, URZ ;  /* 0x000000f004047890 */ /* 0x000fe2000ff1e03f */
[----:B------:R-:W-:Y:S01]  /*0730*/  UMOV UR7, 0x10000000 ;  /* 0x1000000000077882 */ /* 0x000fe20000000000 */
[----:B------:R-:W-:Y:S02]  /*0740*/  UMOV UR10, URZ ;  /* 0x0000003f000a7c82 */ /* 0x000fe40008000000 */
[----:B------:R-:W-:Y:S01]  /*0750*/  UIADD3.X UR5, URZ, UR5, URZ, UP0, !UPT ;  /* 0x000000053f057290 */ /* 0x000fe200087fe43f */
[----:B------:R-:W-:Y:S01]  /*0760*/  UMOV UR12, UR36 ;  /* 0x00000024000c7c82 */ /* 0x000fe20008000000 */
[----:B------:R-:W-:-:S04]  /*0770*/  UMOV UR13, UR37 ;  /* 0x00000025000d7c82 */ /* 0x000fc80008000000 */
[----:B------:R-:W-:Y:S02]  /*0780*/  UIADD3 UR9, UR8, 0x8840, URZ ;  /* 0x0000884008097890 */ /* 0x000fe4000fffe03f */
[----:B---3--:R-:W-:-:S09]  /*0790*/  USHF.L.U32 UR11, UR11, 0x6, URZ ;  /* 0x000000060b0b7899 */ /* 0x008fd2000800063f */
[----:B------:R3:W-:Y:S02]  /*07a0*/  UTMALDG.4D [UR8], [UR4], desc[UR6] ;  /* 0x00000608040075b4 */ /* 0x0007e40008019000 */
[----:B---3--:R-:W-:Y:S01]  /*07b0*/  NOP ;  /* 0x0000000000007918 */ /* 0x008fe20000000000 */
.L_x_6:
[----:B------:R-:W-:Y:S05]  /*07c0*/  BSYNC B0 ;  /* 0x0000000000007941 */ /* 0x000fea0003800000 */
.L_x_5:
[----:B------:R-:W1:Y:S01]  /*07d0*/  LDC R11, c[0x0][0x28c] ;  /* 0x0000a300ff0b7b82 */ /* 0x000e620000000800 */
[----:B------:R-:W-:Y:S01]  /*07e0*/  BSSY B0, `(.L_x_9) ;  /* 0x0000090000007945 */ /* 0x000fe20003800000 */
[----:B------:R-:W-:Y:S02]  /*07f0*/  MOV R5, 0x1 ;  /* 0x0000000100057802 */ /* 0x000fe40000000f00 */
[----:B------:R-:W-:Y:S02]  /*0800*/  MOV R4, RZ ;  /* 0x000000ff00047202 */ /* 0x000fe40000000f00 */
[----:B-12---:R-:W-:-:S04]  /*0810*/  IADD3 R0, R11, 0xff, RZ ;  /* 0x000000ff0b007810 */ /* 0x006fc80007ffe0ff */
[----:B------:R-:W-:-:S04]  /*0820*/  SHF.R.S32.HI R3, RZ, 0x1f, R0 ;  /* 0x0000001fff037819 */ /* 0x000fc80000011400 */
[----:B------:R-:W-:-:S04]  /*0830*/  LEA.HI R3, R3, R0, RZ, 0x8 ;  /* 0x0000000003037211 */ /* 0x000fc800078f40ff */
[----:B------:R-:W-:-:S04]  /*0840*/  SHF.R.S32.HI R10, RZ, 0x8, R3 ;  /* 0x00000008ff0a7819 */ /* 0x000fc80000011403 */
[----:B------:R-:W-:Y:S01]  /*0850*/  SHF.L.U32 R6, R10, 0x1, RZ ;  /* 0x000000010a067819 */ /* 0x000fe200000006ff */
[----:B------:R-:W-:Y:S06]  /*0860*/  @!P1 BRA `(.L_x_10) ;  /* 0x00000008001c9947 */ /* 0x000fec0003800000 */
[----:B------:R-:W-:Y:S02]  /*0870*/  ISETP.GE.AND P1, PT, R11, 0x1, PT ;  /* 0x000000010b00780c */ /* 0x000fe40003f26270 */
[----:B------:R-:W-:Y:S02]  /*0880*/  LOP3.LUT R12, R16, 0x1f, RZ, 0xc0, !PT ;  /* 0x0000001f100c7812 */ /* 0x000fe400078ec0ff */
[----:B------:R-:W-:Y:S02]  /*0890*/  MOV R7, RZ ;  /* 0x000000ff00077202 */ /* 0x000fe40000000f00 */
[----:B------:R-:W-:-:S07]  /*08a0*/  MOV R4, RZ ;  /* 0x000000ff00047202 */ /* 0x000fce0000000f00 */
        /* <DEDUP_REMOVED lines=9> */
.L_x_58:
[----:B------:R-:W-:Y:S01]  /*0940*/  MOV R4, 0x1 ;  /* 0x0000000100047802 */ /* 0x000fe20000000f00 */
[----:B------:R-:W-:Y:S06]  /*0950*/  @P2 BRA `(.L_x_13) ;  /* 0x0000000000142947 */ /* 0x000fec0003800000 */
[----:B------:R-:W-:Y:S02]  /*0960*/  ISETP.NE.AND P1, PT, R12, RZ, PT ;  /* 0x000000ff0c00720c */ /* 0x000fe40003f25270 */
[----:B-1----:R-:W-:-:S04]  /*0970*/  MOV R0, 0x2000 ;  /* 0x0000200000007802 */ /* 0x002fc80000000f00 */
[----:B------:R2:W-:Y:S07]  /*0980*/  SYNCS.ARRIVE.TRANS64 RZ, [R3+URZ+0x8800], R0 ;  /* 0x0088000003ff79a7 */ /* 0x0005ee000800003f */
[----:B------:R-:W-:Y:S05]  /*0990*/  @!P1 BRA `(.L_x_13) ;  /* 0x0000000000049947 */ /* 0x000fea0003800000 */
[----:B------:R-:W-:Y:S01]  /*09a0*/  BPT.TRAP 0x1 ;  /* 0x000000040000795c */ /* 0x000fe20000300000 */
.L_x_13:
[----:B------:R-:W3:Y:S01]  /*09b0*/  S2R R5, SR_CgaCtaId ;  /* 0x0000000000057919 */ /* 0x000ee20000008800 */
[----:B------:R-:W-:Y:S01]  /*09c0*/  R2UR UR33, R3 ;  /* 0x00000000032172ca */ /* 0x000fe200000e0000 */
[----:B------:R-:W-:Y:S01]  /*09d0*/  ULDC.64 UR4, c[0x0][0x198] ;  /* 0x0000660000047ab9 */ /* 0x000fe20000000a00 */
[----:B-12---:R-:W-:Y:S01]  /*09e0*/  MOV R0, 0x400 ;  /* 0x0000040000007802 */ /* 0x006fe20000000f00 */
[----:B------:R-:W-:Y:S01]  /*09f0*/  UIADD3 UR4, UP0, UR4, 0x1f0, URZ ;  /* 0x000001f004047890 */ /* 0x000fe2000ff1e03f */
[----:B------:R-:W-:Y:S01]  /*0a00*/  MOV R3, 0x1 ;  /* 0x0000000100037802 */ /* 0x000fe20000000f00 */
[----:B------:R-:W-:Y:S01]  /*0a10*/  UMOV UR6, 0x0 ;  /* 0x0000000000067882 */ /* 0x000fe20000000000 */
[----:B------:R-:W-:Y:S01]  /*0a20*/  UMOV UR7, 0x10000000 ;  /* 0x1000000000077882 */ /* 0x000fe20000000000 */
[----:B------:R-:W-:Y:S01]  /*0a30*/  UIADD3.X UR5, URZ, UR5, URZ, UP0, !UPT ;  /* 0x000000053f057290 */ /* 0x000fe200087fe43f */
[----:B------:R-:W-:Y:S01]  /*0a40*/  SHF.L.U32 R3, R3, 0x1f, RZ ;  /* 0x0000001f03037819 */ /* 0x000fe200000006ff */
[----:B------:R-:W-:Y:S01]  /*0a50*/  UMOV UR34, URZ ;  /* 0x0000003f00227c82 */ /* 0x000fe20008000000 */
[----:B------:R-:W-:Y:S01]  /*0a60*/  UMOV UR35, URZ ;  /* 0x0000003f00237c82 */ /* 0x000fe20008000000 */
[----:B------:R-:W-:-:S02]  /*0a70*/  ISETP.NE.AND P2, PT, R17, RZ, PT ;  /* 0x000000ff1100720c */ /* 0x000fc40003f45270 */
[----:B------:R-:W-:Y:S02]  /*0a80*/  UIADD3 UR32, UR33, 0x800, URZ ;  /* 0x0000080021207890 */ /* 0x000fe4000fffe03f */
[----:B------:R-:W-:-:S09]  /*0a90*/  UIADD3 UR33, UR33, 0x8800, URZ ;  /* 0x0000880021217890 */ /* 0x000fd2000fffe03f */
[----:B------:R1:W-:Y:S01]  /*0aa0*/  UTMALDG.4D [UR32], [UR4], desc[UR6] ;  /* 0x00000620040075b4 */ /* 0x0003e20008019000 */
[----:B---3--:R-:W-:-:S04]  /*0ab0*/  LEA R5, R5, R0, 0x18 ;  /* 0x0000000005057211 */ /* 0x008fc800078ec0ff */
[----:B------:R-:W-:-:S04]  /*0ac0*/  LEA R0, R4, R5, 0x3 ;  /* 0x0000000504007211 */ /* 0x000fc800078e18ff */
[----:B------:R-:W2:Y:S02]  /*0ad0*/  SYNCS.PHASECHK.TRANS64.TRYWAIT P1, [R0+URZ+0x8820], R3 ;  /* 0x00882003000075a7 */ /* 0x000ea4000802017f */
[----:B-12---:R-:W-:Y:S05]  /*0ae0*/  @!P1 BRA `(.L_x_14) ;  /* 0x000000a400309947 */ /* 0x006fea0003800000 */
.L_x_59:
[----:B------:R-:W-:Y:S01]  /*0af0*/  MOV R7, 0x1 ;  /* 0x0000000100077802 */ /* 0x000fe20000000f00 */
[----:B------:R-:W-:Y:S06]  /*0b00*/  @P2 BRA `(.L_x_15) ;  /* 0x0000000000142947 */ /* 0x000fec0003800000 */
[----:B------:R-:W-:Y:S02]  /*0b10*/  ISETP.NE.AND P1, PT, R12, RZ, PT ;  /* 0x000000ff0c00720c */ /* 0x000fe40003f25270 */
[----:B-1----:R-:W-:-:S04]  /*0b20*/  MOV R3, 0x2000 ;  /* 0x0000200000037802 */ /* 0x002fc80000000f00 */
[----:B------:R2:W-:Y:S07]  /*0b30*/  SYNCS.ARRIVE.TRANS64 RZ, [R0+URZ+0x8800], R3 ;  /* 0x0088000300ff79a7 */ /* 0x0005ee000800003f */
[----:B------:R-:W-:Y:S05]  /*0b40*/  @!P1 BRA `(.L_x_15) ;  /* 0x0000000000049947 */ /* 0x000fea0003800000 */
[----:B------:R-:W-:Y:S01]  /*0b50*/  BPT.TRAP 0x1 ;  /* 0x000000040000795c */ /* 0x000fe20000300000 */
.L_x_15:
[----:B------:R-:W-:Y:S01]  /*0b60*/  LEA R5, R4, R5, 0xd ;  /* 0x0000000504057211 */ /* 0x000fe200078e68ff */
[----:B------:R-:W-:Y:S01]  /*0b70*/  ULDC.64 UR4, c[0x0][0x198] ;  /* 0x0000660000047ab9 */ /* 0x000fe20000000a00 */
[----:B------:R-:W-:Y:S01]  /*0b80*/  R2UR UR33, R0 ;  /* 0x00000000002172ca */ /* 0x000fe200000e0000 */
[----:B------:R-:W-:Y:S01]  /*0b90*/  UIADD3 UR4, UP0, UR4, 0x2f0, URZ ;  /* 0x000002f004047890 */ /* 0x000fe2000ff1e03f */
[----:B------:R-:W-:Y:S01]  /*0ba0*/  R2UR UR32, R5 ;  /* 0x00000000052072ca */ /* 0x000fe200000e0000 */
[----:B------:R-:W-:Y:S01]  /*0bb0*/  UMOV UR6, 0x0 ;  /* 0x0000000000067882 */ /* 0x000fe20000000000 */
[----:B------:R-:W-:Y:S01]  /*0bc0*/  UMOV UR7, 0x10000000 ;  /* 0x1000000000077882 */ /* 0x000fe20000000000 */
[----:B------:R-:W-:Y:S01]  /*0bd0*/  UIADD3.X UR5, URZ, UR5, URZ, UP0, !UPT ;  /* 0x000000053f057290 */ /* 0x000fe200087fe43f */
[----:B------:R-:W-:Y:S01]  /*0be0*/  IADD3 R4, R4, 0x1, RZ ;  /* 0x0000000104047810 */ /* 0x000fe20007ffe0ff */
[----:B------:R-:W-:Y:S01]  /*0bf0*/  UMOV UR34, URZ ;  /* 0x0000003f00227c82 */ /* 0x000fe20008000000 */
[----:B------:R-:W-:-:S05]  /*0c00*/  UMOV UR35, URZ ;  /* 0x0000003f00237c82 */ /* 0x000fca0008000000 */
[----:B------:R-:W-:Y:S02]  /*0c10*/  UIADD3 UR33, UR33, 0x8800, URZ ;  /* 0x0000880021217890 */ /* 0x000fe4000fffe03f */
[----:B------:R-:W-:-:S09]  /*0c20*/  UIADD3 UR32, UR32, 0x800, URZ ;  /* 0x0000080020207890 */ /* 0x000fd2000fffe03f */
[----:B------:R3:W-:Y:S02]  /*0c30*/  UTMALDG.4D [UR32], [UR4], desc[UR6] ;  /* 0x00000620040075b4 */ /* 0x0007e40008019000 */
[----:B---3--:R-:W-:Y:S01]  /*0c40*/  NOP ;  /* 0x0000000000007918 */ /* 0x008fe20000000000 */
.L_x_11:
[----:B------:R-:W-:Y:S02]  /*0c50*/  ISETP.GE.AND P1, PT, R11, 0x101, PT ;  /* 0x000001010b00780c */ /* 0x000fe40003f26270 */
[----:B------:R-:W-:-:S11]  /*0c60*/  MOV R5, 0x1 ;  /* 0x0000000100057802 */ /* 0x000fd60000000f00 */
[----:B------:R-:W-:Y:S05]  /*0c70*/  @!P1 BRA `(.L_x_16) ;  /* 0x0000000400149947 */ /* 0x000fea0003800000 */
[----:B-12---:R-:W1:Y:S01]  /*0c80*/  S2R R3, SR_CgaCtaId ;  /* 0x0000000000037919 */ /* 0x006e620000008800 */
[----:B------:R-:W-:Y:S02]  /*0c90*/  MOV R0, 0x400 ;  /* 0x0000040000007802 */ /* 0x000fe40000000f00 */
[----:B------:R-:W-:Y:S02]  /*0ca0*/  MOV R5, 0x1 ;  /* 0x0000000100057802 */ /* 0x000fe40000000f00 */
[----:B------:R-:W-:Y:S02]  /*0cb0*/  ISETP.NE.AND P2, PT, R17, RZ, PT ;  /* 0x000000ff1100720c */ /* 0x000fe40003f45270 */
[----:B------:R-:W-:Y:S02]  /*0cc0*/  SHF.L.U32 R5, R5, 0x1f, RZ ;  /* 0x0000001f05057819 */ /* 0x000fe400000006ff */
[----:B-1----:R-:W-:-:S04]  /*0cd0*/  LEA R3, R3, R0, 0x18 ;  /* 0x0000000003037211 */ /* 0x002fc800078ec0ff */
[----:B------:R-:W-:-:S04]  /*0ce0*/  LEA R0, R4, R3, 0x3 ;  /* 0x0000000304007211 */ /* 0x000fc800078e18ff */
[----:B------:R-:W1:Y:S02]  /*0cf0*/  SYNCS.PHASECHK.TRANS64.TRYWAIT P1, [R0+URZ+0x8820], R5 ;  /* 0x00882005000075a7 */ /* 0x000e64000802017f */
[----:B-1----:R-:W-:Y:S05]  /*0d00*/  @!P1 BRA `(.L_x_17) ;  /* 0x000000a000bc9947 */ /* 0x002fea0003800000 */
.L_x_60:
[----:B------:R-:W-:Y:S05]  /*0d10*/  @P2 BRA `(.L_x_18) ;  /* 0x0000000000142947 */ /* 0x000fea0003800000 */
[----:B------:R-:W-:Y:S02]  /*0d20*/  ISETP.NE.AND P1, PT, R12, RZ, PT ;  /* 0x000000ff0c00720c */ /* 0x000fe40003f25270 */
[----:B-1----:R-:W-:-:S04]  /*0d30*/  MOV R5, 0x2000 ;  /* 0x0000200000057802 */ /* 0x002fc80000000f00 */
[----:B------:R2:W-:Y:S07]  /*0d40*/  SYNCS.ARRIVE.TRANS64 RZ, [R0+URZ+0x8800], R5 ;  /* 0x0088000500ff79a7 */ /* 0x0005ee000800003f */
[----:B------:R-:W-:Y:S05]  /*0d50*/  @!P1 BRA `(.L_x_18) ;  /* 0x0000000000049947 */ /* 0x000fea0003800000 */
[----:B------:R-:W-:Y:S01]  /*0d60*/  BPT.TRAP 0x1 ;  /* 0x000000040000795c */ /* 0x000fe20000300000 */
.L_x_18:
[----:B-12---:R-:W1:Y:S01]  /*0d70*/  S2R R5, SR_CgaCtaId ;  /* 0x0000000000057919 */ /* 0x006e620000008800 */
[----:B------:R-:W-:Y:S01]  /*0d80*/  LEA R3, R4, R3, 0xd ;  /* 0x0000000304037211 */ /* 0x000fe200078e68ff */
[----:B------:R-:W-:Y:S01]  /*0d90*/  ULDC.64 UR4, c[0x0][0x198] ;  /* 0x0000660000047ab9 */ /* 0x000fe20000000a00 */
[----:B------:R-:W-:Y:S01]  /*0da0*/  R2UR UR35, R7 ;  /* 0x00000000072372ca */ /* 0x000fe200000e0000 */
[----:B------:R-:W-:Y:S01]  /*0db0*/  UIADD3 UR4, UP0, UR4, 0x1f0, URZ ;  /* 0x000001f004047890 */ /* 0x000fe2000ff1e03f */
[----:B------:R-:W-:Y:S01]  /*0dc0*/  R2UR UR33, R0 ;  /* 0x00000000002172ca */ /* 0x000fe200000e0000 */
[----:B------:R-:W-:Y:S01]  /*0dd0*/  UMOV UR6, 0x0 ;  /* 0x0000000000067882 */ /* 0x000fe20000000000 */
[----:B------:R-:W-:Y:S01]  /*0de0*/  R2UR UR32, R3 ;  /* 0x00000000032072ca */ /* 0x000fe200000e0000 */
[----:B------:R-:W-:Y:S01]  /*0df0*/  UIADD3.X UR5, URZ, UR5, URZ, UP0, !UPT ;  /* 0x000000053f057290 */ /* 0x000fe200087fe43f */
[----:B------:R-:W-:Y:S01]  /*0e00*/  IADD3 R4, R4, 0x1, RZ ;  /* 0x0000000104047810 */ /* 0x000fe20007ffe0ff */
[----:B------:R-:W-:Y:S01]  /*0e10*/  UMOV UR7, 0x10000000 ;  /* 0x1000000000077882 */ /* 0x000fe20000000000 */
[----:B------:R-:W-:Y:S01]  /*0e20*/  MOV R0, 0x400 ;  /* 0x0000040000007802 */ /* 0x000fe20000000f00 */
[----:B------:R-:W-:Y:S01]  /*0e30*/  UMOV UR34, URZ ;  /* 0x0000003f00227c82 */ /* 0x000fe20008000000 */
[----:B------:R-:W-:-:S02]  /*0e40*/  ISETP.NE.AND P2, PT, R4, 0x4, PT ;  /* 0x000000040400780c */ /* 0x000fc40003f45270 */
[C---:B------:R-:W-:Y:S01]  /*0e50*/  ISETP.NE.AND P1, PT, R4.reuse, 0x4, PT ;  /* 0x000000040400780c */ /* 0x040fe20003f25270 */
[----:B------:R-:W-:Y:S01]  /*0e60*/  USHF.L.U32 UR35, UR35, 0x8, URZ ;  /* 0x0000000823237899 */ /* 0x000fe2000800063f */
[----:B------:R-:W-:Y:S01]  /*0e70*/  SEL R4, R4, RZ, P2 ;  /* 0x000000ff04047207 */ /* 0x000fe20001000000 */
[----:B------:R-:W-:Y:S01]  /*0e80*/  UIADD3 UR33, UR33, 0x8800, URZ ;  /* 0x0000880021217890 */ /* 0x000fe2000fffe03f */
[----:B------:R-:W-:Y:S01]  /*0e90*/  ISETP.NE.AND P2, PT, R17, RZ, PT ;  /* 0x000000ff1100720c */ /* 0x000fe20003f45270 */
[----:B------:R-:W-:-:S09]  /*0ea0*/  UIADD3 UR32, UR32, 0x800, URZ ;  /* 0x0000080020207890 */ /* 0x000fd2000fffe03f */
[----:B------:R2:W-:Y:S01]  /*0eb0*/  UTMALDG.4D [UR32], [UR4], desc[UR6] ;  /* 0x00000620040075b4 */ /* 0x0005e20008019000 */
[----:B-1----:R-:W-:Y:S02]  /*0ec0*/  LEA R3, R5, R0, 0x18 ;  /* 0x0000000005037211 */ /* 0x002fe400078ec0ff */
[----:B------:R-:W-:Y:S02]  /*0ed0*/  SEL R5, RZ, 0x1, !P1 ;  /* 0x00000001ff057807 */ /* 0x000fe40004800000 */
[----:B------:R-:W-:Y:S02]  /*0ee0*/  LEA R9, R4, R3, 0x3 ;  /* 0x0000000304097211 */ /* 0x000fe400078e18ff */
[----:B------:R-:W-:-:S04]  /*0ef0*/  SHF.L.U32 R0, R5, 0x1f, RZ ;  /* 0x0000001f05007819 */ /* 0x000fc800000006ff */
[----:B------:R-:W1:Y:S02]  /*0f00*/  SYNCS.PHASECHK.TRANS64.TRYWAIT P1, [R9+URZ+0x8820], R0 ;  /* 0x00882000090075a7 */ /* 0x000e64000802017f */
[----:B-12---:R-:W-:Y:S05]  /*0f10*/  @!P1 BRA `(.L_x_19) ;  /* 0x000000a0004c9947 */ /* 0x006fea0003800000 */
.L_x_61:
[----:B------:R-:W-:Y:S05]  /*0f20*/  @P2 BRA `(.L_x_20) ;  /* 0x0000000000142947 */ /* 0x000fea0003800000 */
[----:B------:R-:W-:Y:S02]  /*0f30*/  ISETP.NE.AND P1, PT, R12, RZ, PT ;  /* 0x000000ff0c00720c */ /* 0x000fe40003f25270 */
[----:B-1----:R-:W-:-:S04]  /*0f40*/  MOV R0, 0x2000 ;  /* 0x0000200000007802 */ /* 0x002fc80000000f00 */
[----:B------:R2:W-:Y:S07]  /*0f50*/  SYNCS.ARRIVE.TRANS64 RZ, [R9+URZ+0x8800], R0 ;  /* 0x0088000009ff79a7 */ /* 0x0005ee000800003f */
[----:B------:R-:W-:Y:S05]  /*0f60*/  @!P1 BRA `(.L_x_20) ;  /* 0x0000000000049947 */ /* 0x000fea0003800000 */
[----:B------:R-:W-:Y:S01]  /*0f70*/  BPT.TRAP 0x1 ;  /* 0x000000040000795c */ /* 0x000fe20000300000 */
.L_x_20:
[C---:B------:R-:W-:Y:S01]  /*0f80*/  LEA R3, R4.reuse, R3, 0xd ;  /* 0x0000000304037211 */ /* 0x040fe200078e68ff */
        /* <DEDUP_REMOVED lines=9> */
[----:B------:R-:W-:Y:S01]  /*1020*/  UMOV UR34, URZ ;  /* 0x0000003f00227c82 */ /* 0x000fe20008000000 */
[----:B------:R-:W-:-:S02]  /*1030*/  IADD3 R7, R7, 0x1, RZ ;  /* 0x0000000107077810 */ /* 0x000fc40007ffe0ff */
[C---:B------:R-:W-:Y:S02]  /*1040*/  ISETP.NE.AND P1, PT, R4.reuse, 0x4, PT ;  /* 0x000000040400780c */ /* 0x040fe40003f25270 */
[----:B------:R-:W-:Y:S02]  /*1050*/  USHF.L.U32 UR35, UR35, 0x8, URZ ;  /* 0x0000000823237899 */ /* 0x000fe4000800063f */
[----:B------:R-:W-:Y:S01]  /*1060*/  UIADD3 UR33, UR33, 0x8800, URZ ;  /* 0x0000880021217890 */ /* 0x000fe2000fffe03f */
[----:B-12---:R-:W-:Y:S01]  /*1070*/  SEL R0, RZ, 0x1, P1 ;  /* 0x00000001ff007807 */ /* 0x006fe20000800000 */
[----:B------:R-:W-:Y:S01]  /*1080*/  UIADD3 UR32, UR32, 0x800, URZ ;  /* 0x0000080020207890 */ /* 0x000fe2000fffe03f */
[----:B------:R-:W-:Y:S02]  /*1090*/  SEL R4, R4, RZ, P1 ;  /* 0x000000ff04047207 */ /* 0x000fe40000800000 */
[----:B------:R-:W-:-:S06]  /*10a0*/  LOP3.LUT R5, R5, R0, RZ, 0x3c, !PT ;  /* 0x0000000005057212 */ /* 0x000fcc00078e3cff */
[----:B------:R3:W-:Y:S02]  /*10b0*/  UTMALDG.4D [UR32], [UR4], desc[UR6] ;  /* 0x00000620040075b4 */ /* 0x0007e40008019000 */
[----:B---3--:R-:W-:Y:S01]  /*10c0*/  NOP ;  /* 0x0000000000007918 */ /* 0x008fe20000000000 */
.L_x_16:
[----:B------:R-:W-:-:S07]  /*10d0*/  IADD3 R6, R6, -0x4, RZ ;  /* 0xfffffffc06067810 */ /* 0x000fce0007ffe0ff */
.L_x_10:
[----:B------:R-:W-:Y:S05]  /*10e0*/  BSYNC B0 ;  /* 0x0000000000007941 */ /* 0x000fea0003800000 */
.L_x_9:
[----:B-12---:R-:W1:Y:S01]  /*10f0*/  S2R R3, SR_CgaCtaId ;  /* 0x0000000000037919 */ /* 0x006e620000008800 */
[----:B------:R-:W-:Y:S02]  /*1100*/  MOV R2, 0x400 ;  /* 0x0000040000027802 */ /* 0x000fe40000000f00 */
[----:B------:R-:W-:Y:S02]  /*1110*/  SHF.L.U32 R152, RZ, 0x1f, RZ ;  /* 0x0000001fff987819 */ /* 0x000fe400000006ff */
[----:B-1----:R-:W-:-:S04]  /*1120*/  LEA R2, R3, R2, 0x18 ;  /* 0x0000000203027211 */ /* 0x002fc800078ec0ff */
[----:B------:R-:W1:Y:S02]  /*1130*/  SYNCS.PHASECHK.TRANS64.TRYWAIT P1, [R2+URZ+0x8840], R152 ;  /* 0x00884098020075a7 */ /* 0x000e64000802017f */
[----:B-1----:R-:W-:Y:S05]  /*1140*/  @!P1 BRA `(.L_x_21) ;  /* 0x0000009c00d49947 */ /* 0x002fea0003800000 */
.L_x_62:
[----:B------:R-:W2:Y:S01]  /*1150*/  SYNCS.PHASECHK.TRANS64.TRYWAIT P1, [R2+URZ+0x8800], R152 ;  /* 0x00880098020075a7 */ /* 0x000ea2000802017f */
[----:B------:R-:W-:Y:S01]  /*1160*/  MOV R3, RZ ;  /* 0x000000ff00037202 */ /* 0x000fe20000000f00 */
[----:B--2---:R-:W-:Y:S06]  /*1170*/  @!P1 BRA `(.L_x_22) ;  /* 0x0000009c00dc9947 */ /* 0x004fec0003800000 */
.L_x_63:
[----:B------:R-:W-:Y:S05]  /*1180*/  WARPSYNC.ALL ;  /* 0x0000000000007948 */ /* 0x000fea0003800000 */
[C---:B------:R-:W-:Y:S01]  /*1190*/  R2UR UR14, R2.reuse ;  /* 0x00000000020e72ca */ /* 0x040fe200000e0000 */
[----:B------:R-:W-:Y:S01]  /*11a0*/  WARPGROUP.ARRIVE ;  /* 0x00000000000079c5 */ /* 0x000fe20000000000 */
[----:B------:R-:W-:Y:S01]  /*11b0*/  R2UR UR4, R2 ;  /* 0x00000000020472ca */ /* 0x000fe200000e0000 */
[----:B------:R-:W-:Y:S01]  /*11c0*/  UMOV UR5, 0xc0000010 ;  /* 0xc000001000057882 */ /* 0x000fe20000000000 */
[----:B------:R-:W-:-:S09]  /*11d0*/  UMOV UR7, 0xc0000010 ;  /* 0xc000001000077882 */ /* 0x000fd20000000000 */
[----:B------:R-:W-:Y:S02]  /*11e0*/  UIADD3 UR14, UR14, 0x800, URZ ;  /* 0x000008000e0e7890 */ /* 0x000fe4000fffe03f */
[----:B------:R-:W-:Y:S02]  /*11f0*/  USHF.R.U32.HI UR4, URZ, 0x4, UR4 ;  /* 0x000000043f047899 */ /* 0x000fe40008011604 */
[----:B------:R-:W-:Y:S02]  /*1200*/  USHF.R.U32.HI UR14, URZ, 0x4, UR14 ;  /* 0x000000043f0e7899 */ /* 0x000fe4000801160e */
[----:B------:R-:W-:Y:S02]  /*1210*/  ULOP3.LUT UR4, UR4, 0x3fff, URZ, 0xc0, !UPT ;  /* 0x00003fff04047892 */ /* 0x000fe4000f8ec03f */
[----:B------:R-:W-:Y:S02]  /*1220*/  ULOP3.LUT UR14, UR14, 0x3fff, URZ, 0xc0, !UPT ;  /* 0x00003fff0e0e7892 */ /* 0x000fe4000f8ec03f */
[----:B------:R-:W-:-:S02]  /*1230*/  ULOP3.LUT UR4, UR4, 0x10000, URZ, 0xfc, !UPT ;  /* 0x0001000004047892 */ /* 0x000fc4000f8efc3f */
[----:B------:R-:W-:-:S07]  /*1240*/  ULOP3.LUT UR16, UR14, 0x10000, URZ, 0xfc, !UPT ;  /* 0x000100000e107892 */ /* 0x000fce000f8efc3f */
[----:B------:R-:W-:Y:S02]  /*1250*/  UMOV UR6, UR16 ;  /* 0x0000001000067c82 */ /* 0x000fe40008000000 */
[----:B------:R-:W-:Y:S01]  /*1260*/  HGMMA.64x256x16.F32.BF16 R24, gdesc[UR4], RZ, !UPT, gsb0 ;  /* 0x03e00000041879f0 */ /* 0x000fe2000c0018ff */
[----:B------:R-:W-:Y:S02]  /*1270*/  ULDC UR6, c[0x0][0x604] ;  /* 0x0001810000067ab9 */ /* 0x000fe40000000800 */
[----:B------:R-:W-:Y:S02]  /*1280*/  WARPGROUP.DEPBAR.LE gsb0, 0x0 ;  /* 0x00008000000079c5 */ /* 0x000fe40000010000 */
[----:B------:R-:W-:-:S04]  /*1290*/  FMNMX R9, R24, R25, !PT ;  /* 0x0000001918097209 */ /* 0x000fc80007800000 */
        /* <DEDUP_REMOVED lines=42> */
[----:B------:R-:W-:Y:S02]  /*1540*/  FMNMX R0, R112, R9, !PT ;  /* 0x0000000970007209 */ /* 0x000fe40007800000 */
[----:B------:R-:W-:Y:S02]  /*1550*/  FMNMX R9, R26, R27, !PT ;  /* 0x0000001b1a097209 */ /* 0x000fe40007800000 */
[----:B------:R-:W-:Y:S02]  /*1560*/  FMNMX R13, R113, R0, !PT ;  /* 0x00000000710d7209 */ /* 0x000fe40007800000 */
[----:B------:R-:W-:Y:S02]  /*1570*/  FMNMX R0, R30, R9, !PT ;  /* 0x000000091e007209 */ /* 0x000fe40007800000 */
[----:B------:R-:W-:Y:S02]  /*1580*/  FMNMX R12, R116, R13, !PT ;  /* 0x0000000d740c7209 */ /* 0x000fe40007800000 */
[----:B------:R-:W-:-:S02]  /*1590*/  FMNMX R9, R31, R0, !PT ;  /* 0x000000001f097209 */ /* 0x000fc40007800000 */
        /* <DEDUP_REMOVED lines=33> */
[----:B------:R-:W-:-:S03]  /*17b0*/  FMNMX R0, R66, R9, !PT ;  /* 0x0000000942007209 */ /* 0x000fc60007800000 */
[----:B------:R-:W3:Y:S01]  /*17c0*/  SHFL.BFLY PT, R13, R12, 0x1, 0x1f ;  /* 0x0c201f000c0d7f89 */ /* 0x000ee200000e0000 */
[----:B------:R-:W-:-:S04]  /*17d0*/  FMNMX R9, R67, R0, !PT ;  /* 0x0000000043097209 */ /* 0x000fc80007800000 */
[----:B------:R-:W-:-:S04]  /*17e0*/  FMNMX R0, R70, R9, !PT ;  /* 0x0000000946007209 */ /* 0x000fc80007800000 */
[----:B------:R-:W-:-:S04]  /*17f0*/  FMNMX R9, R71, R0, !PT ;  /* 0x0000000047097209 */ /* 0x000fc80007800000 */
[----:B------:R-:W-:-:S04]  /*1800*/  FMNMX R0, R74, R9, !PT ;  /* 0x000000094a007209 */ /* 0x000fc80007800000 */
[----:B------:R-:W-:-:S04]  /*1810*/  FMNMX R9, R75, R0, !PT ;  /* 0x000000004b097209 */ /* 0x000fc80007800000 */
[----:B------:R-:W-:Y:S02]  /*1820*/  FMNMX R0, R78, R9, !PT ;  /* 0x000000094e007209 */ /* 0x000fe40007800000 */
[----:B---3--:R-:W-:Y:S02]  /*1830*/  FMNMX R13, R12, R13, !PT ;  /* 0x0000000d0c0d7209 */ /* 0x008fe40007800000 */
        /* <DEDUP_REMOVED lines=9> */
[----:B------:R-:W-:Y:S02]  /*18d0*/  FMNMX R12, R94, R9, !PT ;  /* 0x000000095e0c7209 */ /* 0x000fe40007800000 */
[C---:B------:R-:W-:Y:S02]  /*18e0*/  FSETP.NEU.AND P1, PT, R0.reuse, -INF , PT ;  /* 0xff8000000000780b */ /* 0x040fe40003f2d000 */
[----:B------:R-:W-:Y:S02]  /*18f0*/  FMNMX R9, R95, R12, !PT ;  /* 0x0000000c5f097209 */ /* 0x000fe40007800000 */
[----:B------:R-:W-:-:S02]  /*1900*/  FSEL R153, R0, RZ, P1 ;  /* 0x000000ff00997208 */ /* 0x000fc40000800000 */
[----:B------:R-:W-:-:S03]  /*1910*/  FMNMX R12, R98, R9, !PT ;  /* 0x00000009620c7209 */ /* 0x000fc60007800000 */
[----:B------:R-:W-:Y:S01]  /*1920*/  FMUL R153, R153, UR6 ;  /* 0x0000000699997c20 */ /* 0x000fe20008400000 */
[----:B------:R-:W-:-:S03]  /*1930*/  FMNMX R9, R99, R12, !PT ;  /* 0x0000000c63097209 */ /* 0x000fc60007800000 */
[--C-:B------:R-:W-:Y:S01]  /*1940*/  FFMA R13, R25, UR6, -R153.reuse ;  /* 0x00000006190d7c23 */ /* 0x100fe20008000899 */
[----:B------:R-:W-:Y:S01]  /*1950*/  FMNMX R12, R102, R9, !PT ;  /* 0x00000009660c7209 */ /* 0x000fe20007800000 */
[--C-:B------:R-:W-:Y:S01]  /*1960*/  FFMA R15, R29, UR6, -R153.reuse ;  /* 0x000000061d0f7c23 */ /* 0x100fe20008000899 */
[--C-:B------:R-:W-:Y:S01]  /*1970*/  FFMA R28, R28, UR6, -R153.reuse ;  /* 0x000000061c1c7c23 */ /* 0x100fe20008000899 */
[--C-:B------:R-:W-:Y:S01]  /*1980*/  FFMA R24, R24, UR6, -R153.reuse ;  /* 0x0000000618187c23 */ /* 0x100fe20008000899 */
[----:B------:R-:W-:Y:S01]  /*1990*/  FMNMX R9, R103, R12, !PT ;  /* 0x0000000c67097209 */ /* 0x000fe20007800000 */
[--C-:B------:R-:W-:Y:S01]  /*19a0*/  FFMA R19, R33, UR6, -R153.reuse ;  /* 0x0000000621137c23 */ /* 0x100fe20008000899 */
[----:B------:R-:W-:Y:S01]  /*19b0*/  FSETP.GEU.AND P2, PT, R13, -126, PT ;  /* 0xc2fc00000d00780b */ /* 0x000fe20003f4e000 */
        /* <DEDUP_REMOVED lines=12> */
[----:B------:R-:W-:Y:S01]  /*1a80*/  @!P2 FMUL R13, R13, 0.5 ;  /* 0x3f0000000d0da820 */ /* 0x000fe20000400000 */
[----:B------:R-:W-:Y:S01]  /*1a90*/  FMNMX R9, R111, R14, !PT ;  /* 0x0000000e6f097209 */ /* 0x000fe20007800000 */
[--C-:B------:R-:W-:Y:S01]  /*1aa0*/  FFMA R23, R48, UR6, -R153.reuse ;  /* 0x0000000630177c23 */ /* 0x100fe20008000899 */
[----:B------:R-:W-:Y:S01]  /*1ab0*/  FSETP.GEU.AND P1, PT, R32, -126, PT ;  /* 0xc2fc00002000780b */ /* 0x000fe20003f2e000 */
[----:B------:R-:W-:Y:S01]  /*1ac0*/  @!P4 FMUL R15, R15, 0.5 ;  /* 0x3f0000000f0fc820 */ /* 0x000fe20000400000 */
[----:B------:R-:W-:Y:S01]  /*1ad0*/  FMNMX R14, R114, R9, !PT ;  /* 0x00000009720e7209 */ /* 0x000fe20007800000 */
[----:B------:R-:W3:Y:S01]  /*1ae0*/  MUFU.EX2 R13, R13 ;  /* 0x0000000d000d7308 */ /* 0x000ee20000000800 */
[----:B------:R-:W-:Y:S01]  /*1af0*/  FSETP.GEU.AND P6, PT, R19, -126, PT ;  /* 0xc2fc00001300780b */ /* 0x000fe20003fce000 */
[----:B------:R-:W-:Y:S01]  /*1b00*/  @!P3 FMUL R28, R28, 0.5 ;  /* 0x3f0000001c1cb820 */ /* 0x000fe20000400000 */
[----:B------:R-:W-:Y:S01]  /*1b10*/  FMNMX R9, R115, R14, !PT ;  /* 0x0000000e73097209 */ /* 0x000fe20007800000 */
[--C-:B------:R-:W-:Y:S01]  /*1b20*/  FFMA R48, R64, UR6, -R153.reuse ;  /* 0x0000000640307c23 */ /* 0x100fe20008000899 */
[--C-:B------:R-:W-:Y:S01]  /*1b30*/  FFMA R49, R65, UR6, -R153.reuse ;  /* 0x0000000641317c23 */ /* 0x100fe20008000899 */
[----:B------:R-:W-:Y:S01]  /*1b40*/  @!P5 FMUL R24, R24, 0.5 ;  /* 0x3f0000001818d820 */ /* 0x000fe20000400000 */
[----:B------:R-:W-:Y:S01]  /*1b50*/  FMNMX R18, R118, R9, !PT ;  /* 0x0000000976127209 */ /* 0x000fe20007800000 */
[----:B------:R4:W5:Y:S01]  /*1b60*/  MUFU.EX2 R14, R28 ;  /* 0x0000001c000e7308 */ /* 0x0009620000000800 */
[--C-:B------:R-:W-:Y:S01]  /*1b70*/  FFMA R45, R45, UR6, -R153.reuse ;  /* 0x000000062d2d7c23 */ /* 0x100fe20008000899 */
[----:B------:R-:W-:Y:S01]  /*1b80*/  @!P1 FMUL R32, R32, 0.5 ;  /* 0x3f00000020209820 */ /* 0x000fe20000400000 */
[----:B------:R-:W-:Y:S01]  /*1b90*/  FMNMX R9, R119, R18, !PT ;  /* 0x0000001277097209 */ /* 0x000fe20007800000 */
[--C-:B------:R-:W-:Y:S01]  /*1ba0*/  FFMA R41, R57, UR6, -R153.reuse ;  /* 0x0000000639297c23 */ /* 0x100fe20008000899 */
[--C-:B------:R-:W-:Y:S01]  /*1bb0*/  FFMA R57, R73, UR6, -R153.reuse ;  /* 0x0000000649397c23 */ /* 0x100fe20008000899 */
[----:B------:R-:W-:Y:S01]  /*1bc0*/  @!P6 FMUL R19, R19, 0.5 ;  /* 0x3f0000001313e820 */ /* 0x000fe20000400000 */
[----:B------:R-:W-:Y:S01]  /*1bd0*/  FMNMX R18, R122, R9, !PT ;  /* 0x000000097a127209 */ /* 0x000fe20007800000 */
[----:B------:R-:W1:Y:S01]  /*1be0*/  MUFU.EX2 R15, R15 ;  /* 0x0000000f000f7308 */ /* 0x000e620000000800 */
[--C-:B----4-:R-:W-:Y:S01]  /*1bf0*/  FFMA R28, R40, UR6, -R153.reuse ;  /* 0x00000006281c7c23 */ /* 0x110fe20008000899 */
[----:B---3--:R-:W-:Y:S01]  /*1c00*/  @!P2 FMUL R13, R13, R13 ;  /* 0x0000000d0d0da220 */ /* 0x008fe20000400000 */
[----:B------:R-:W-:Y:S01]  /*1c10*/  FSETP.GEU.AND P2, PT, R21, -126, PT ;  /* 0xc2fc00001500780b */ /* 0x000fe20003f4e000 */
[--C-:B------:R-:W-:Y:S01]  /*1c20*/  FFMA R40, R56, UR6, -R153.reuse ;  /* 0x0000000638287c23 */ /* 0x100fe20008000899 */
[----:B------:R-:W-:Y:S01]  /*1c30*/  FMNMX R9, R123, R18, !PT ;  /* 0x000000127b097209 */ /* 0x000fe20007800000 */
[--C-:B------:R-:W-:Y:S01]  /*1c40*/  FFMA R56, R72, UR6, -R153.reuse ;  /* 0x0000000648387c23 */ /* 0x100fe20008000899 */
[--C-:B------:R-:W-:Y:S01]  /*1c50*/  FFMA R53, R69, UR6, -R153.reuse ;  /* 0x0000000645357c23 */ /* 0x100fe20008000899 */
[----:B------:R-:W3:Y:S01]  /*1c60*/  MUFU.EX2 R12, R24 ;  /* 0x00000018000c7308 */ /* 0x000ee20000000800 */
[----:B-----5:R-:W-:Y:S01]  /*1c70*/  @!P3 FMUL R14, R14, R14 ;  /* 0x0000000e0e0eb220 */ /* 0x020fe20000400000 */
[----:B------:R-:W-:Y:S01]  /*1c80*/  FSETP.GEU.AND P3, PT, R28, -126, PT ;  /* 0xc2fc00001c00780b */ /* 0x000fe20003f6e000 */
[--C-:B------:R-:W-:Y:S01]  /*1c90*/  FFMA R65, R81, UR6, -R153.reuse ;  /* 0x0000000651417c23 */ /* 0x100fe20008000899 */
[----:B------:R-:W-:Y:S01]  /*1ca0*/  FMNMX R20, R126, R9, !PT ;  /* 0x000000097e147209 */ /* 0x000fe20007800000 */
[--C-:B------:R-:W-:Y:S01]  /*1cb0*/  FFMA R69, R85, UR6, -R153.reuse ;  /* 0x0000000655457c23 */ /* 0x100fe20008000899 */
[--C-:B------:R-:W-:Y:S01]  /*1cc0*/  FFMA R25, R89, UR6, -R153.reuse ;  /* 0x0000000659197c23 */ /* 0x100fe20008000899 */
[--C-:B------:R-:W-:Y:S01]  /*1cd0*/  FFMA R72, R88, UR6, -R153.reuse ;  /* 0x0000000658487c23 */ /* 0x100fe20008000899 */
[----:B------:R-:W-:Y:S01]  /*1ce0*/  @!P2 FMUL R21, R21, 0.5 ;  /* 0x3f0000001515a820 */ /* 0x000fe20000400000 */
[----:B-1----:R-:W-:Y:S01]  /*1cf0*/  @!P4 FMUL R15, R15, R15 ;  /* 0x0000000f0f0fc220 */ /* 0x002fe20000400000 */
[----:B------:R-:W-:Y:S01]  /*1d00*/  FSETP.GEU.AND P4, PT, R33, -126, PT ;  /* 0xc2fc00002100780b */ /* 0x000fe20003f8e000 */
[----:B------:R1:W4:Y:S01]  /*1d10*/  MUFU.EX2 R18, R32 ;  /* 0x0000002000127308 */ /* 0x0003220000000800 */
[----:B------:R-:W-:Y:S01]  /*1d20*/  FMNMX R9, R127, R20, !PT ;  /* 0x000000147f097209 */ /* 0x000fe20007800000 */
[--C-:B------:R-:W-:Y:S01]  /*1d30*/  FFMA R92, R92, UR6, -R153.reuse ;  /* 0x000000065c5c7c23 */ /* 0x100fe20008000899 */
[--C-:B------:R-:W-:Y:S01]  /*1d40*/  FFMA R93, R93, UR6, -R153.reuse ;  /* 0x000000065d5d7c23 */ /* 0x100fe20008000899 */
[----:B------:R-:W-:Y:S01]  /*1d50*/  @!P3 FMUL R28, R28, 0.5 ;  /* 0x3f0000001c1cb820 */ /* 0x000fe20000400000 */
[----:B------:R-:W-:Y:S01]  /*1d60*/  FMNMX R20, R130, R9, !PT ;  /* 0x0000000982147209 */ /* 0x000fe20007800000 */
[----:B---3--:R-:W-:Y:S01]  /*1d70*/  @!P5 FMUL R12, R12, R12 ;  /* 0x0000000c0c0cd220 */ /* 0x008fe20000400000 */
[----:B------:R-:W-:Y:S01]  /*1d80*/  FSETP.GEU.AND P5, PT, R36, -126, PT ;  /* 0xc2fc00002400780b */ /* 0x000fe20003fae000 */
[----:B------:R-:W3:Y:S01]  /*1d90*/  MUFU.EX2 R21, R21 ;  /* 0x0000001500157308 */ /* 0x000ee20000000800 */
[----:B------:R-:W-:Y:S01]  /*1da0*/  FMNMX R9, R131, R20, !PT ;  /* 0x0000001483097209 */ /* 0x000fe20007800000 */
[--C-:B-1----:R-:W-:Y:S01]  /*1db0*/  FFMA R32, R44, UR6, -R153.reuse ;  /* 0x000000062c207c23 */ /* 0x102fe20008000899 */
[--C-:B------:R-:W-:Y:S01]  /*1dc0*/  FFMA R44, R61, UR6, -R153.reuse ;  /* 0x000000063d2c7c23 */ /* 0x100fe20008000899 */
[----:B------:R-:W-:Y:S01]  /*1dd0*/  @!P4 FMUL R33, R33, 0.5 ;  /* 0x3f0000002121c820 */ /* 0x000fe20000400000 */
[----:B------:R-:W-:Y:S01]  /*1de0*/  FMNMX R22, R134, R9, !PT ;  /* 0x0000000986167209 */ /* 0x000fe20007800000 */
[--C-:B------:R-:W-:Y:S01]  /*1df0*/  FFMA R61, R77, UR6, -R153.reuse ;  /* 0x000000064d3d7c23 */ /* 0x100fe20008000899 */
[--C-:B------:R-:W-:Y:S01]  /*1e00*/  FFMA R96, R96, UR6, -R153.reuse ;  /* 0x0000000660607c23 */ /* 0x100fe20008000899 */
[----:B------:R-:W1:Y:S01]  /*1e10*/  MUFU.EX2 R28, R28 ;  /* 0x0000001c001c7308 */ /* 0x000e620000000800 */
[----:B----4-:R-:W-:Y:S01]  /*1e20*/  @!P1 FMUL R18, R18, R18 ;  /* 0x0000001212129220 */ /* 0x010fe20000400000 */
[----:B------:R-:W-:Y:S01]  /*1e30*/  FSETP.GEU.AND P1, PT, R32, -126, PT ;  /* 0xc2fc00002000780b */ /* 0x000fe20003f2e000 */
[--C-:B------:R-:W-:Y:S01]  /*1e40*/  FFMA R64, R80, UR6, -R153.reuse ;  /* 0x0000000650407c23 */ /* 0x100fe20008000899 */
[----:B------:R-:W-:Y:S01]  /*1e50*/  @!P5 FMUL R36, R36, 0.5 ;  /* 0x3f0000002424d820 */ /* 0x000fe20000400000 */
[----:B------:R-:W-:Y:S01]  /*1e60*/  FMNMX R9, R135, R22, !PT ;  /* 0x0000001687097209 */ /* 0x000fe20007800000 */
[--C-:B------:R-:W-:Y:S01]  /*1e70*/  FFMA R100, R100, UR6, -R153.reuse ;  /* 0x0000000664647c23 */ /* 0x100fe20008000899 */
[--C-:B------:R-:W-:Y:S01]  /*1e80*/  FFMA R101, R101, UR6, -R153.reuse ;  /* 0x0000000665657c23 */ /* 0x100fe20008000899 */
[----:B------:R-:W4:Y:S01]  /*1e90*/  MUFU.EX2 R33, R33 ;  /* 0x0000002100217308 */ /* 0x000f220000000800 */
[----:B---3--:R-:W-:Y:S01]  /*1ea0*/  @!P2 FMUL R21, R21, R21 ;  /* 0x000000151515a220 */ /* 0x008fe20000400000 */
[----:B------:R-:W-:Y:S01]  /*1eb0*/  FSETP.GEU.AND P2, PT, R29, -126, PT ;  /* 0xc2fc00001d00780b */ /* 0x000fe20003f4e000 */
[--C-:B------:R-:W-:Y:S01]  /*1ec0*/  FFMA R97, R97, UR6, -R153.reuse ;  /* 0x0000000661617c23 */ /* 0x100fe20008000899 */
[----:B------:R-:W-:Y:S01]  /*1ed0*/  FMNMX R22, R138, R9, !PT ;  /* 0x000000098a167209 */ /* 0x000fe20007800000 */
[--C-:B------:R-:W-:Y:S01]  /*1ee0*/  FFMA R105, R105, UR6, -R153.reuse ;  /* 0x0000000669697c23 */ /* 0x100fe20008000899 */
[--C-:B------:R-:W-:Y:S01]  /*1ef0*/  FFMA R104, R104, UR6, -R153.reuse ;  /* 0x0000000668687c23 */ /* 0x100fe20008000899 */
[----:B------:R-:W-:Y:S01]  /*1f00*/  @!P1 FMUL R32, R32, 0.5 ;  /* 0x3f00000020209820 */ /* 0x000fe20000400000 */
[----:B------:R3:W5:Y:S01]  /*1f10*/  MUFU.EX2 R20, R36 ;  /* 0x0000002400147308 */ /* 0x0007620000000800 */
[----:B-1----:R-:W-:Y:S01]  /*1f20*/  @!P3 FMUL R28, R28, R28 ;  /* 0x0000001c1c1cb220 */ /* 0x002fe20000400000 */
[----:B------:R-:W-:Y:S01]  /*1f30*/  FMNMX R9, R139, R22, !PT ;  /* 0x000000168b097209 */ /* 0x000fe20007800000 */
[--C-:B------:R-:W-:Y:S01]  /*1f40*/  FFMA R108, R108, UR6, -R153.reuse ;  /* 0x000000066c6c7c23 */ /* 0x100fe20008000899 */
[--C-:B------:R-:W-:Y:S01]  /*1f50*/  FFMA R109, R109, UR6, -R153.reuse ;  /* 0x000000066d6d7c23 */ /* 0x100fe20008000899 */
[--C-:B------:R-:W-:Y:S01]  /*1f60*/  FFMA R112, R112, UR6, -R153.reuse ;  /* 0x0000000670707c23 */ /* 0x100fe20008000899 */
[----:B------:R-:W-:Y:S01]  /*1f70*/  FMNMX R22, R142, R9, !PT ;  /* 0x000000098e167209 */ /* 0x000fe20007800000 */
[----:B------:R-:W-:Y:S01]  /*1f80*/  @!P2 FMUL R29, R29, 0.5 ;  /* 0x3f0000001d1da820 */ /* 0x000fe20000400000 */
[----:B------:R-:W1:Y:S01]  /*1f90*/  MUFU.EX2 R32, R32 ;  /* 0x0000002000207308 */ /* 0x000e620000000800 */
[--C-:B---3--:R-:W-:Y:S01]  /*1fa0*/  FFMA R36, R52, UR6, -R153.reuse ;  /* 0x0000000634247c23 */ /* 0x108fe20008000899 */
[----:B----4-:R-:W-:Y:S01]  /*1fb0*/  @!P4 FMUL R33, R33, R33 ;  /* 0x000000212121c220 */ /* 0x010fe20000400000 */
[----:B------:R-:W-:Y:S01]  /*1fc0*/  FSETP.GEU.AND P4, PT, R37, -126, PT ;  /* 0xc2fc00002500780b */ /* 0x000fe20003f8e000 */
[--C-:B------:R-:W-:Y:S01]  /*1fd0*/  FFMA R52, R68, UR6, -R153.reuse ;  /* 0x0000000644347c23 */ /* 0x100fe20008000899 */
[----:B------:R-:W-:Y:S01]  /*1fe0*/  FMNMX R9, R143, R22, !PT ;  /* 0x000000168f097209 */ /* 0x000fe20007800000 */
[--C-:B------:R-:W-:Y:S01]  /*1ff0*/  FFMA R68, R84, UR6, -R153.reuse ;  /* 0x0000000654447c23 */ /* 0x100fe20008000899 */
[----:B------:R-:W-:Y:S01]  /*2000*/  FSETP.GEU.AND P3, PT, R36, -126, PT ;  /* 0xc2fc00002400780b */ /* 0x000fe20003f6e000 */
        /* <DEDUP_REMOVED lines=9> */
[----:B------:R-:W4:Y:S01]  /*20a0*/  MUFU.EX2 R19, R19 ;  /* 0x0000001300137308 */ /* 0x000f220000000800 */
[----:B-1----:R-:W-:Y:S01]  /*20b0*/  @!P1 FMUL R32, R32, R32 ;  /* 0x0000002020209220 */ /* 0x002fe20000400000 */
[----:B------:R-:W-:Y:S01]  /*20c0*/  FSETP.GEU.AND P1, PT, R40, -126, PT ;  /* 0xc2fc00002800780b */ /* 0x000fe20003f2e000 */
[----:B------:R-:W-:Y:S01]  /*20d0*/  @!P3 FMUL R36, R36, 0.5 ;  /* 0x3f0000002424b820 */ /* 0x000fe20000400000 */
[----:B------:R-:W-:Y:S01]  /*20e0*/  FMNMX R9, R147, R22, !PT ;  /* 0x0000001693097209 */ /* 0x000fe20007800000 */
[--C-:B------:R-:W-:Y:S01]  /*20f0*/  FFMA R121, R121, UR6, -R153.reuse ;  /* 0x0000000679797c23 */ /* 0x100fe20008000899 */
[----:B------:R-:W-:Y:S01]  /*2100*/  @!P5 FMUL R23, R23, 0.5 ;  /* 0x3f0000001717d820 */ /* 0x000fe20000400000 */
[--C-:B------:R-:W-:Y:S01]  /*2110*/  FFMA R124, R124, UR6, -R153.reuse ;  /* 0x000000067c7c7c23 */ /* 0x100fe20008000899 */
[----:B------:R-:W1:Y:S01]  /*2120*/  MUFU.EX2 R37, R37 ;  /* 0x0000002500257308 */ /* 0x000e620000000800 */
[----:B---3--:R-:W-:Y:S01]  /*2130*/  @!P2 FMUL R29, R29, R29 ;  /* 0x0000001d1d1da220 */ /* 0x008fe20000400000 */
[----:B------:R-:W-:Y:S01]  /*2140*/  FSETP.GEU.AND P2, PT, R44, -126, PT ;  /* 0xc2fc00002c00780b */ /* 0x000fe20003f4e000 */
[--C-:B------:R-:W-:Y:S01]  /*2150*/  FFMA R125, R125, UR6, -R153.reuse ;  /* 0x000000067d7d7c23 */ /* 0x100fe20008000899 */
[----:B------:R-:W-:Y:S01]  /*2160*/  FMNMX R22, R150, R9, !PT ;  /* 0x0000000996167209 */ /* 0x000fe20007800000 */
[--C-:B------:R-:W-:Y:S01]  /*2170*/  FFMA R128, R128, UR6, -R153.reuse ;  /* 0x0000000680807c23 */ /* 0x100fe20008000899 */
[--C-:B------:R-:W-:Y:S01]  /*2180*/  FFMA R129, R129, UR6, -R153.reuse ;  /* 0x0000000681817c23 */ /* 0x100fe20008000899 */
[----:B------:R-:W-:Y:S01]  /*2190*/  @!P1 FMUL R40, R40, 0.5 ;  /* 0x3f00000028289820 */ /* 0x000fe20000400000 */
[----:B------:R-:W3:Y:S01]  /*21a0*/  MUFU.EX2 R36, R36 ;  /* 0x0000002400247308 */ /* 0x000ee20000000800 */
[----:B----4-:R-:W-:Y:S01]  /*21b0*/  @!P6 FMUL R19, R19, R19 ;  /* 0x000000131313e220 */ /* 0x010fe20000400000 */
[----:B------:R-:W-:Y:S01]  /*21c0*/  FSETP.GEU.AND P6, PT, R45, -126, PT ;  /* 0xc2fc00002d00780b */ /* 0x000fe20003fce000 */
[--C-:B------:R-:W-:Y:S01]  /*21d0*/  FFMA R132, R132, UR6, -R153.reuse ;  /* 0x0000000684847c23 */ /* 0x100fe20008000899 */
[----:B------:R-:W-:Y:S01]  /*21e0*/  FMNMX R9, R151, R22, !PT ;  /* 0x0000001697097209 */ /* 0x000fe20007800000 */
[--C-:B------:R-:W-:Y:S01]  /*21f0*/  FFMA R133, R133, UR6, -R153.reuse ;  /* 0x0000000685857c23 */ /* 0x100fe20008000899 */
[--C-:B------:R-:W-:Y:S01]  /*2200*/  FFMA R136, R136, UR6, -R153.reuse ;  /* 0x0000000688887c23 */ /* 0x100fe20008000899 */
[----:B------:R-:W-:Y:S01]  /*2210*/  @!P2 FMUL R44, R44, 0.5 ;  /* 0x3f0000002c2ca820 */ /* 0x000fe20000400000 */
[----:B------:R-:W4:Y:S01]  /*2220*/  MUFU.EX2 R40, R40 ;  /* 0x0000002800287308 */ /* 0x000f220000000800 */
[----:B-1----:R-:W-:Y:S01]  /*2230*/  @!P4 FMUL R37, R37, R37 ;  /* 0x000000252525c220 */ /* 0x002fe20000400000 */
[----:B------:R-:W-:Y:S01]  /*2240*/  FSETP.GEU.AND P4, PT, R49, -126, PT ;  /* 0xc2fc00003100780b */ /* 0x000fe20003f8e000 */
[----:B------:R-:W1:Y:S01]  /*2250*/  SHFL.BFLY PT, R24, R9, 0x1, 0x1f ;  /* 0x0c201f0009187f89 */ /* 0x000e6200000e0000 */
[--C-:B------:R-:W-:Y:S01]  /*2260*/  FFMA R137, R137, UR6, -R153.reuse ;  /* 0x0000000689897c23 */ /* 0x100fe20008000899 */
[--C-:B------:R-:W-:Y:S01]  /*2270*/  FFMA R140, R140, UR6, -R153.reuse ;  /* 0x000000068c8c7c23 */ /* 0x100fe20008000899 */
[--C-:B------:R-:W-:Y:S01]  /*2280*/  FFMA R141, R141, UR6, -R153.reuse ;  /* 0x000000068d8d7c23 */ /* 0x100fe20008000899 */
[----:B------:R-:W-:Y:S01]  /*2290*/  @!P6 FMUL R45, R45, 0.5 ;  /* 0x3f0000002d2de820 */ /* 0x000fe20000400000 */
[----:B------:R-:W5:Y:S01]  /*22a0*/  MUFU.EX2 R23, R23 ;  /* 0x0000001700177308 */ /* 0x000f620000000800 */
[----:B---3--:R-:W-:Y:S01]  /*22b0*/  @!P3 FMUL R36, R36, R36 ;  /* 0x000000242424b220 */ /* 0x008fe20000400000 */
[----:B------:R-:W-:Y:S01]  /*22c0*/  FSETP.GEU.AND P3, PT, R48, -126, PT ;  /* 0xc2fc00003000780b */ /* 0x000fe20003f6e000 */
[--C-:B------:R-:W-:Y:S01]  /*22d0*/  FFMA R144, R144, UR6, -R153.reuse ;  /* 0x0000000690907c23 */ /* 0x100fe20008000899 */
[--C-:B------:R-:W-:Y:S01]  /*22e0*/  FFMA R145, R145, UR6, -R153.reuse ;  /* 0x0000000691917c23 */ /* 0x100fe20008000899 */
[--C-:B------:R-:W-:Y:S01]  /*22f0*/  FFMA R148, R148, UR6, -R153.reuse ;  /* 0x0000000694947c23 */ /* 0x100fe20008000899 */
[----:B------:R-:W-:Y:S01]  /*2300*/  FFMA R149, R149, UR6, -R153 ;  /* 0x0000000695957c23 */ /* 0x000fe20008000899 */
[----:B------:R-:W-:Y:S01]  /*2310*/  @!P4 FMUL R49, R49, 0.5 ;  /* 0x3f0000003131c820 */ /* 0x000fe20000400000 */
[----:B------:R-:W3:Y:S01]  /*2320*/  MUFU.EX2 R44, R44 ;  /* 0x0000002c002c7308 */ /* 0x000ee20000000800 */
[----:B----4-:R-:W-:Y:S01]  /*2330*/  @!P1 FMUL R40, R40, R40 ;  /* 0x0000002828289220 */ /* 0x010fe20000400000 */
[----:B------:R-:W-:-:S05]  /*2340*/  FSETP.GEU.AND P1, PT, R52, -126, PT ;  /* 0xc2fc00003400780b */ /* 0x000fca0003f2e000 */
[----:B------:R-:W-:Y:S01]  /*2350*/  @!P3 FMUL R48, R48, 0.5 ;  /* 0x3f0000003030b820 */ /* 0x000fe20000400000 */
[----:B------:R-:W4:Y:S01]  /*2360*/  MUFU.EX2 R49, R49 ;  /* 0x0000003100317308 */ /* 0x000f220000000800 */
[----:B-----5:R-:W-:Y:S01]  /*2370*/  @!P5 FMUL R23, R23, R23 ;  /* 0x000000171717d220 */ /* 0x020fe20000400000 */
[----:B-1----:R-:W-:-:S05]  /*2380*/  FMNMX R9, R9, R24, !PT ;  /* 0x0000001809097209 */ /* 0x002fca0007800000 */
[----:B------:R-:W-:Y:S01]  /*2390*/  @!P1 FMUL R52, R52, 0.5 ;  /* 0x3f00000034349820 */ /* 0x000fe20000400000 */
[----:B------:R-:W1:Y:S01]  /*23a0*/  MUFU.EX2 R48, R48 ;  /* 0x0000003000307308 */ /* 0x000e620000000800 */
[----:B---3--:R-:W-:Y:S01]  /*23b0*/  @!P2 FMUL R44, R44, R44 ;  /* 0x0000002c2c2ca220 */ /* 0x008fe20000400000 */
[----:B------:R-:W-:Y:S01]  /*23c0*/  FSETP.GEU.AND P2, PT, R56, -126, PT ;  /* 0xc2fc00003800780b */ /* 0x000fe20003f4e000 */
[----:B------:R-:W3:Y:S05]  /*23d0*/  SHFL.BFLY PT, R24, R9, 0x2, 0x1f ;  /* 0x0c401f0009187f89 */ /* 0x000eea00000e0000 */
[----:B------:R5:W2:Y:S01]  /*23e0*/  MUFU.EX2 R22, R45 ;  /* 0x0000002d00167308 */ /* 0x000aa20000000800 */
[----:B----4-:R-:W-:-:S06]  /*23f0*/  @!P4 FMUL R49, R49, R49 ;  /* 0x000000313131c220 */ /* 0x010fcc0000400000 */
[----:B------:R-:W-:Y:S01]  /*2400*/  @!P2 FMUL R56, R56, 0.5 ;  /* 0x3f0000003838a820 */ /* 0x000fe20000400000 */
[----:B------:R-:W4:Y:S01]  /*2410*/  MUFU.EX2 R52, R52 ;  /* 0x0000003400347308 */ /* 0x000f220000000800 */
[--C-:B-----5:R-:W-:Y:S01]  /*2420*/  FFMA R45, R60, UR6, -R153.reuse ;  /* 0x000000063c2d7c23 */ /* 0x120fe20008000899 */
[----:B------:R-:W-:Y:S01]  /*2430*/  FFMA R60, R76, UR6, -R153 ;  /* 0x000000064c3c7c23 */ /* 0x000fe20008000899 */
[----:B-1----:R-:W-:Y:S01]  /*2440*/  @!P3 FMUL R48, R48, R48 ;  /* 0x000000303030b220 */ /* 0x002fe20000400000 */
[----:B------:R-:W-:Y:S02]  /*2450*/  FSETP.GEU.AND P3, PT, R57, -126, PT ;  /* 0xc2fc00003900780b */ /* 0x000fe40003f6e000 */
[----:B------:R-:W-:Y:S02]  /*2460*/  FSETP.GEU.AND P5, PT, R45, -126, PT ;  /* 0xc2fc00002d00780b */ /* 0x000fe40003fae000 */
[----:B------:R-:W-:Y:S01]  /*2470*/  FSETP.GEU.AND P4, PT, R60, -126, PT ;  /* 0xc2fc00003c00780b */ /* 0x000fe20003f8e000 */
[----:B------:R-:W1:Y:S01]  /*2480*/  MUFU.EX2 R56, R56 ;  /* 0x0000003800387308 */ /* 0x000e620000000800 */
[----:B--2---:R-:W-:Y:S01]  /*2490*/  @!P6 FMUL R22, R22, R22 ;  /* 0x000000161616e220 */ /* 0x004fe20000400000 */
[----:B------:R-:W-:-:S02]  /*24a0*/  FSETP.GEU.AND P6, PT, R41, -126, PT ;  /* 0xc2fc00002900780b */ /* 0x000fc40003fce000 */
[----:B---3--:R-:W-:-:S04]  /*24b0*/  FMNMX R9, R9, R24, !PT ;  /* 0x0000001809097209 */ /* 0x008fc80007800000 */
[----:B------:R-:W-:Y:S01]  /*24c0*/  @!P3 FMUL R57, R57, 0.5 ;  /* 0x3f0000003939b820 */ /* 0x000fe20000400000 */
[----:B----4-:R-:W-:Y:S01]  /*24d0*/  @!P1 FMUL R52, R52, R52 ;  /* 0x0000003434349220 */ /* 0x010fe20000400000 */
[----:B------:R-:W-:Y:S01]  /*24e0*/  @!P5 FMUL R45, R45, 0.5 ;  /* 0x3f0000002d2dd820 */ /* 0x000fe20000400000 */
[----:B------:R-:W-:Y:S01]  /*24f0*/  FSETP.GEU.AND P1, PT, R61, -126, PT ;  /* 0xc2fc00003d00780b */ /* 0x000fe20003f2e000 */
[----:B------:R-:W-:Y:S02]  /*2500*/  @!P4 FMUL R60, R60, 0.5 ;  /* 0x3f0000003c3cc820 */ /* 0x000fe40000400000 */
[----:B------:R-:W2:Y:S01]  /*2510*/  MUFU.EX2 R57, R57 ;  /* 0x0000003900397308 */ /* 0x000ea20000000800 */
[----:B------:R-:W-:Y:S01]  /*2520*/  @!P6 FMUL R41, R41, 0.5 ;  /* 0x3f0000002929e820 */ /* 0x000fe20000400000 */
[----:B-1----:R-:W-:Y:S01]  /*2530*/  @!P2 FMUL R56, R56, R56 ;  /* 0x000000383838a220 */ /* 0x002fe20000400000 */
[----:B------:R-:W-:-:S05]  /*2540*/  FSETP.GEU.AND P2, PT, R65, -126, PT ;  /* 0xc2fc00004100780b */ /* 0x000fca0003f4e000 */
[----:B------:R-:W1:Y:S02]  /*2550*/  MUFU.EX2 R45, R45 ;  /* 0x0000002d002d7308 */ /* 0x000e640000000800 */
[----:B------:R-:W-:-:S06]  /*2560*/  @!P1 FMUL R61, R61, 0.5 ;  /* 0x3f0000003d3d9820 */ /* 0x000fcc0000400000 */
[----:B------:R-:W3:Y:S01]  /*2570*/  MUFU.EX2 R60, R60 ;  /* 0x0000003c003c7308 */ /* 0x000ee20000000800 */
[----:B--2---:R-:W-:Y:S01]  /*2580*/  @!P3 FMUL R57, R57, R57 ;  /* 0x000000393939b220 */ /* 0x004fe20000400000 */
[----:B------:R-:W-:Y:S01]  /*2590*/  FSETP.GEU.AND P3, PT, R68, -126, PT ;  /* 0xc2fc00004400780b */ /* 0x000fe20003f6e000 */
[----:B------:R-:W-:-:S05]  /*25a0*/  @!P2 FMUL R65, R65, 0.5 ;  /* 0x3f0000004141a820 */ /* 0x000fca0000400000 */
[----:B------:R-:W2:Y:S01]  /*25b0*/  MUFU.EX2 R61, R61 ;  /* 0x0000003d003d7308 */ /* 0x000ea20000000800 */
[----:B-1----:R-:W-:Y:S01]  /*25c0*/  @!P5 FMUL R45, R45, R45 ;  /* 0x0000002d2d2dd220 */ /* 0x002fe20000400000 */
[----:B------:R-:W-:-:S05]  /*25d0*/  FSETP.GEU.AND P5, PT, R53, -126, PT ;  /* 0xc2fc00003500780b */ /* 0x000fca0003fae000 */
[----:B------:R-:W-:Y:S01]  /*25e0*/  @!P3 FMUL R68, R68, 0.5 ;  /* 0x3f0000004444b820 */ /* 0x000fe20000400000 */
[----:B------:R-:W1:Y:S01]  /*25f0*/  MUFU.EX2 R65, R65 ;  /* 0x0000004100417308 */ /* 0x000e620000000800 */
[----:B---3--:R-:W-:Y:S01]  /*2600*/  @!P4 FMUL R60, R60, R60 ;  /* 0x0000003c3c3cc220 */ /* 0x008fe20000400000 */
[----:B------:R-:W-:-:S05]  /*2610*/  FSETP.GEU.AND P4, PT, R69, -126, PT ;  /* 0xc2fc00004500780b */ /* 0x000fca0003f8e000 */
[----:B------:R-:W-:Y:S01]  /*2620*/  @!P5 FMUL R53, R53, 0.5 ;  /* 0x3f0000003535d820 */ /* 0x000fe20000400000 */
[----:B------:R-:W3:Y:S01]  /*2630*/  MUFU.EX2 R68, R68 ;  /* 0x0000004400447308 */ /* 0x000ee20000000800 */
[----:B--2---:R-:W-:Y:S01]  /*2640*/  @!P1 FMUL R61, R61, R61 ;  /* 0x0000003d3d3d9220 */ /* 0x004fe20000400000 */
[----:B------:R-:W-:-:S05]  /*2650*/  FSETP.GEU.AND P1, PT, R25, -126, PT ;  /* 0xc2fc00001900780b */ /* 0x000fca0003f2e000 */
[----:B------:R-:W-:Y:S01]  /*2660*/  @!P4 FMUL R69, R69, 0.5 ;  /* 0x3f0000004545c820 */ /* 0x000fe20000400000 */
        /* <DEDUP_REMOVED lines=12> */
[----:B-1----:R-:W-:Y:S01]  /*2730*/  @!P4 FMUL R69, R69, R69 ;  /* 0x000000454545c220 */ /* 0x002fe20000400000 */
[----:B------:R-:W-:-:S06]  /*2740*/  FSETP.GEU.AND P4, PT, R96, -126, PT ;  /* 0xc2fc00006000780b */ /* 0x000fcc0003f8e000 */
[----:B------:R-:W-:Y:S01]  /*2750*/  @!P5 FMUL R72, R72, 0.5 ;  /* 0x3f0000004848d820 */ /* 0x000fe20000400000 */
[----:B---3--:R-:W-:Y:S01]  /*2760*/  @!P6 FMUL R41, R41, R41 ;  /* 0x000000292929e220 */ /* 0x008fe20000400000 */
[----:B------:R-:W-:-:S04]  /*2770*/  FSETP.NEU.AND P6, PT, R9, -INF , PT ;  /* 0xff8000000900780b */ /* 0x000fc80003fcd000 */
[----:B------:R-:W1:Y:S01]  /*2780*/  MUFU.EX2 R72, R72 ;  /* 0x0000004800487308 */ /* 0x000e620000000800 */
[----:B------:R-:W-:Y:S01]  /*2790*/  FSEL R24, R9, RZ, P6 ;  /* 0x000000ff09187208 */ /* 0x000fe20003000000 */
[----:B------:R-:W-:Y:S01]  /*27a0*/  @!P4 FMUL R96, R96, 0.5 ;  /* 0x3f0000006060c820 */ /* 0x000fe20000400000 */
[----:B------:R-:W-:-:S03]  /*27b0*/  FSETP.GEU.AND P6, PT, R64, -126, PT ;  /* 0xc2fc00004000780b */ /* 0x000fc60003fce000 */
[----:B------:R-:W-:-:S04]  /*27c0*/  FMUL R24, R24, UR6 ;  /* 0x0000000618187c20 */ /* 0x000fc80008400000 */
[--C-:B------:R-:W-:Y:S01]  /*27d0*/  FFMA R85, R30, UR6, -R24.reuse ;  /* 0x000000061e557c23 */ /* 0x100fe20008000818 */
[--C-:B------:R-:W-:Y:S01]  /*27e0*/  FFMA R88, R31, UR6, -R24.reuse ;  /* 0x000000061f587c23 */ /* 0x100fe20008000818 */
[----:B------:R2:W3:Y:S01]  /*27f0*/  MUFU.EX2 R30, R25 ;  /* 0x00000019001e7308 */ /* 0x0004e20000000800 */
[--C-:B------:R-:W-:Y:S01]  /*2800*/  FFMA R89, R34, UR6, -R24.reuse ;  /* 0x0000000622597c23 */ /* 0x100fe20008000818 */
[--C-:B------:R-:W-:Y:S01]  /*2810*/  FFMA R26, R26, UR6, -R24.reuse ;  /* 0x000000061a1a7c23 */ /* 0x100fe20008000818 */
[--C-:B------:R-:W-:Y:S01]  /*2820*/  FFMA R27, R27, UR6, -R24.reuse ;  /* 0x000000061b1b7c23 */ /* 0x100fe20008000818 */
[----:B------:R-:W-:Y:S01]  /*2830*/  @!P6 FMUL R64, R64, 0.5 ;  /* 0x3f0000004040e820 */ /* 0x000fe20000400000 */
[----:B-1----:R-:W-:Y:S01]  /*2840*/  @!P5 FMUL R72, R72, R72 ;  /* 0x000000484848d220 */ /* 0x002fe20000400000 */
[----:B------:R-:W-:Y:S01]  /*2850*/  FSETP.GEU.AND P5, PT, R97, -126, PT ;  /* 0xc2fc00006100780b */ /* 0x000fe20003fae000 */
[--C-:B------:R-:W-:Y:S01]  /*2860*/  FFMA R81, R39, UR6, -R24.reuse ;  /* 0x0000000627517c23 */ /* 0x100fe20008000818 */
[----:B------:R-:W1:Y:S01]  /*2870*/  MUFU.EX2 R34, R92 ;  /* 0x0000005c00227308 */ /* 0x000e620000000800 */
[--C-:B--2---:R-:W-:Y:S01]  /*2880*/  FFMA R25, R35, UR6, -R24.reuse ;  /* 0x0000000623197c23 */ /* 0x104fe20008000818 */
[--C-:B------:R-:W-:Y:S01]  /*2890*/  FFMA R84, R42, UR6, -R24.reuse ;  /* 0x000000062a547c23 */ /* 0x100fe20008000818 */
[--C-:B------:R-:W-:Y:S01]  /*28a0*/  FFMA R73, R43, UR6, -R24.reuse ;  /* 0x000000062b497c23 */ /* 0x100fe20008000818 */
[--C-:B------:R-:W-:Y:S01]  /*28b0*/  FFMA R76, R46, UR6, -R24.reuse ;  /* 0x000000062e4c7c23 */ /* 0x100fe20008000818 */
[--C-:B------:R-:W-:Y:S01]  /*28c0*/  FFMA R77, R38, UR6, -R24.reuse ;  /* 0x00000006264d7c23 */ /* 0x100fe20008000818 */
[--C-:B------:R-:W-:Y:S01]  /*28d0*/  FFMA R80, R47, UR6, -R24.reuse ;  /* 0x000000062f507c23 */ /* 0x100fe20008000818 */
[--C-:B------:R-:W-:Y:S01]  /*28e0*/  FFMA R50, R50, UR6, -R24.reuse ;  /* 0x0000000632327c23 */ /* 0x100fe20008000818 */
[----:B------:R-:W2:Y:S01]  /*28f0*/  MUFU.EX2 R31, R93 ;  /* 0x0000005d001f7308 */ /* 0x000ea20000000800 */
[----:B---3--:R-:W-:Y:S01]  /*2900*/  @!P1 FMUL R30, R30, R30 ;  /* 0x0000001e1e1e9220 */ /* 0x008fe20000400000 */
[----:B------:R-:W-:Y:S01]  /*2910*/  FSETP.GEU.AND P1, PT, R100, -126, PT ;  /* 0xc2fc00006400780b */ /* 0x000fe20003f2e000 */
[----:B------:R-:W-:Y:S01]  /*2920*/  @!P5 FMUL R97, R97, 0.5 ;  /* 0x3f0000006161d820 */ /* 0x000fe20000400000 */
[--C-:B------:R-:W-:Y:S01]  /*2930*/  FFMA R51, R51, UR6, -R24.reuse ;  /* 0x0000000633337c23 */ /* 0x100fe20008000818 */
[--C-:B------:R-:W-:Y:S01]  /*2940*/  FFMA R54, R54, UR6, -R24.reuse ;  /* 0x0000000636367c23 */ /* 0x100fe20008000818 */
[--C-:B------:R-:W-:Y:S01]  /*2950*/  FFMA R55, R55, UR6, -R24.reuse ;  /* 0x0000000637377c23 */ /* 0x100fe20008000818 */
[--C-:B------:R-:W-:Y:S01]  /*2960*/  FFMA R58, R58, UR6, -R24.reuse ;  /* 0x000000063a3a7c23 */ /* 0x100fe20008000818 */
[----:B------:R-:W3:Y:S01]  /*2970*/  MUFU.EX2 R35, R96 ;  /* 0x0000006000237308 */ /* 0x000ee20000000800 */
[----:B-1----:R-:W-:Y:S01]  /*2980*/  @!P2 FMUL R34, R34, R34 ;  /* 0x000000222222a220 */ /* 0x002fe20000400000 */
[----:B------:R-:W-:Y:S01]  /*2990*/  FSETP.GEU.AND P2, PT, R101, -126, PT ;  /* 0xc2fc00006500780b */ /* 0x000fe20003f4e000 */
[--C-:B------:R-:W-:Y:S01]  /*29a0*/  FFMA R59, R59, UR6, -R24.reuse ;  /* 0x000000063b3b7c23 */ /* 0x100fe20008000818 */
[--C-:B------:R-:W-:Y:S01]  /*29b0*/  FFMA R62, R62, UR6, -R24.reuse ;  /* 0x000000063e3e7c23 */ /* 0x100fe20008000818 */
[--C-:B------:R-:W-:Y:S01]  /*29c0*/  FFMA R63, R63, UR6, -R24.reuse ;  /* 0x000000063f3f7c23 */ /* 0x100fe20008000818 */
[--C-:B------:R-:W-:Y:S01]  /*29d0*/  FFMA R66, R66, UR6, -R24.reuse ;  /* 0x0000000642427c23 */ /* 0x100fe20008000818 */
[----:B------:R-:W-:Y:S01]  /*29e0*/  @!P1 FMUL R100, R100, 0.5 ;  /* 0x3f00000064649820 */ /* 0x000fe20000400000 */
[----:B------:R-:W1:Y:S01]  /*29f0*/  MUFU.EX2 R64, R64 ;  /* 0x0000004000407308 */ /* 0x000e620000000800 */
[----:B--2---:R-:W-:Y:S01]  /*2a00*/  @!P3 FMUL R31, R31, R31 ;  /* 0x0000001f1f1fb220 */ /* 0x004fe20000400000 */
[----:B------:R-:W-:Y:S01]  /*2a10*/  FSETP.GEU.AND P3, PT, R26, -126, PT ;  /* 0xc2fc00001a00780b */ /* 0x000fe20003f6e000 */
[--C-:B------:R-:W-:Y:S01]  /*2a20*/  FFMA R67, R67, UR6, -R24.reuse ;  /* 0x0000000643437c23 */ /* 0x100fe20008000818 */
[--C-:B------:R-:W-:Y:S01]  /*2a30*/  FFMA R70, R70, UR6, -R24.reuse ;  /* 0x0000000646467c23 */ /* 0x100fe20008000818 */
[--C-:B------:R-:W-:Y:S01]  /*2a40*/  FFMA R71, R71, UR6, -R24.reuse ;  /* 0x0000000647477c23 */ /* 0x100fe20008000818 */
[--C-:B------:R-:W-:Y:S01]  /*2a50*/  FFMA R74, R74, UR6, -R24.reuse ;  /* 0x000000064a4a7c23 */ /* 0x100fe20008000818 */
[----:B------:R-:W-:Y:S01]  /*2a60*/  @!P2 FMUL R101, R101, 0.5 ;  /* 0x3f0000006565a820 */ /* 0x000fe20000400000 */
[----:B------:R-:W2:Y:S01]  /*2a70*/  MUFU.EX2 R39, R100 ;  /* 0x0000006400277308 */ /* 0x000ea20000000800 */
[----:B---3--:R-:W-:Y:S01]  /*2a80*/  @!P4 FMUL R35, R35, R35 ;  /* 0x000000232323c220 */ /* 0x008fe20000400000 */
[----:B------:R-:W-:Y:S01]  /*2a90*/  FSETP.GEU.AND P4, PT, R27, -126, PT ;  /* 0xc2fc00001b00780b */ /* 0x000fe20003f8e000 */
[--C-:B------:R-:W-:Y:S01]  /*2aa0*/  FFMA R75, R75, UR6, -R24.reuse ;  /* 0x000000064b4b7c23 */ /* 0x100fe20008000818 */
[--C-:B------:R-:W-:Y:S01]  /*2ab0*/  FFMA R78, R78, UR6, -R24.reuse ;  /* 0x000000064e4e7c23 */ /* 0x100fe20008000818 */
[--C-:B------:R-:W-:Y:S01]  /*2ac0*/  FFMA R79, R79, UR6, -R24.reuse ;  /* 0x000000064f4f7c23 */ /* 0x100fe20008000818 */
[--C-:B------:R-:W-:Y:S01]  /*2ad0*/  FFMA R82, R82, UR6, -R24.reuse ;  /* 0x0000000652527c23 */ /* 0x100fe20008000818 */
[----:B------:R-:W-:Y:S01]  /*2ae0*/  @!P3 FMUL R26, R26, 0.5 ;  /* 0x3f0000001a1ab820 */ /* 0x000fe20000400000 */
[----:B------:R-:W3:Y:S01]  /*2af0*/  MUFU.EX2 R42, R101 ;  /* 0x00000065002a7308 */ /* 0x000ee20000000800 */
[----:B-1----:R-:W-:Y:S01]  /*2b00*/  @!P6 FMUL R64, R64, R64 ;  /* 0x000000404040e220 */ /* 0x002fe20000400000 */
[----:B------:R-:W1:Y:S01]  /*2b10*/  SYNCS.PHASECHK.TRANS64.TRYWAIT P6, [R2+URZ+0x8808], R152 ;  /* 0x00880898020075a7 */ /* 0x000e6200080c017f */
[--C-:B------:R-:W-:Y:S01]  /*2b20*/  FFMA R83, R83, UR6, -R24.reuse ;  /* 0x0000000653537c23 */ /* 0x100fe20008000818 */
[--C-:B------:R-:W-:Y:S01]  /*2b30*/  FFMA R86, R86, UR6, -R24.reuse ;  /* 0x0000000656567c23 */ /* 0x100fe20008000818 */
[--C-:B------:R-:W-:Y:S01]  /*2b40*/  FFMA R87, R87, UR6, -R24.reuse ;  /* 0x0000000657577c23 */ /* 0x100fe20008000818 */
[--C-:B------:R-:W-:Y:S01]  /*2b50*/  FFMA R90, R90, UR6, -R24.reuse ;  /* 0x000000065a5a7c23 */ /* 0x100fe20008000818 */
[----:B------:R-:W-:Y:S01]  /*2b60*/  @!P4 FMUL R27, R27, 0.5 ;  /* 0x3f0000001b1bc820 */ /* 0x000fe20000400000 */
[----:B------:R-:W4:Y:S01]  /*2b70*/  MUFU.EX2 R43, R26 ;  /* 0x0000001a002b7308 */ /* 0x000f220000000800 */
[----:B--2---:R-:W-:Y:S01]  /*2b80*/  @!P1 FMUL R39, R39, R39 ;  /* 0x0000002727279220 */ /* 0x004fe20000400000 */
[----:B------:R-:W-:Y:S01]  /*2b90*/  FSETP.GEU.AND P1, PT, R105, -126, PT ;  /* 0xc2fc00006900780b */ /* 0x000fe20003f2e000 */
        /* <DEDUP_REMOVED lines=14> */
[----:B----4-:R-:W-:Y:S01]  /*2c80*/  @!P3 FMUL R43, R43, R43 ;  /* 0x0000002b2b2bb220 */ /* 0x010fe20000400000 */
[----:B------:R-:W-:Y:S01]  /*2c90*/  FSETP.GEU.AND P3, PT, R88, -126, PT ;  /* 0xc2fc00005800780b */ /* 0x000fe20003f6e000 */
        /* <DEDUP_REMOVED lines=22> */
[--C-:B------:R-:W-:Y:S01]  /*2e00*/  FFMA R134, R134, UR6, -R24.reuse ;  /* 0x0000000686867c23 */ /* 0x100fe20008000818 */
[--C-:B------:R-:W-:Y:S01]  /*2e10*/  FFMA R135, R135, UR6, -R24.reuse ;  /* 0x0000000687877c23 */ /* 0x100fe20008000818 */
[--C-:B------:R-:W-:Y:S01]  /*2e20*/  FFMA R138, R138, UR6, -R24.reuse ;  /* 0x000000068a8a7c23 */ /* 0x100fe20008000818 */
[--C-:B------:R-:W-:Y:S01]  /*2e30*/  FFMA R139, R139, UR6, -R24.reuse ;  /* 0x000000068b8b7c23 */ /* 0x100fe20008000818 */
[--C-:B------:R-:W-:Y:S01]  /*2e40*/  FFMA R142, R142, UR6, -R24.reuse ;  /* 0x000000068e8e7c23 */ /* 0x100fe20008000818 */
[--C-:B------:R-:W-:Y:S01]  /*2e50*/  FFMA R143, R143, UR6, -R24.reuse ;  /* 0x000000068f8f7c23 */ /* 0x100fe20008000818 */
[----:B------:R-:W-:Y:S01]  /*2e60*/  @!P5 FMUL R104, R104, 0.5 ;  /* 0x3f0000006868d820 */ /* 0x000fe20000400000 */
[----:B------:R-:W2:Y:S01]  /*2e70*/  MUFU.EX2 R89, R89 ;  /* 0x0000005900597308 */ /* 0x000ea20000000800 */
[--C-:B------:R-:W-:Y:S01]  /*2e80*/  FFMA R146, R146, UR6, -R24.reuse ;  /* 0x0000000692927c23 */ /* 0x100fe20008000818 */
[--C-:B------:R-:W-:Y:S01]  /*2e90*/  FFMA R147, R147, UR6, -R24.reuse ;  /* 0x0000000693937c23 */ /* 0x100fe20008000818 */
[--C-:B------:R-:W-:Y:S01]  /*2ea0*/  FFMA R150, R150, UR6, -R24.reuse ;  /* 0x0000000696967c23 */ /* 0x100fe20008000818 */
[----:B------:R-:W-:Y:S01]  /*2eb0*/  FFMA R151, R151, UR6, -R24 ;  /* 0x0000000697977c23 */ /* 0x000fe20008000818 */
[----:B------:R-:W-:-:S02]  /*2ec0*/  P2R R26, PR, RZ, 0x20 ;  /* 0x00000020ff1a7803 */ /* 0x000fc40000000000 */
[----:B------:R-:W-:Y:S01]  /*2ed0*/  FSETP.GEU.AND P5, PT, R25, -126, PT ;  /* 0xc2fc00001900780b */ /* 0x000fe20003fae000 */
[----:B------:R2:W2:Y:S01]  /*2ee0*/  MUFU.EX2 R47, R104 ;  /* 0x00000068002f7308 */ /* 0x0004a20000000800 */
[----:B-1-34-:R-:W-:Y:S11]  /*2ef0*/  @!P6 BRA `(.L_x_23) ;  /* 0x000000800090e947 */ /* 0x01aff60003800000 */
.L_x_64:
[----:B------:R-:W-:Y:S01]  /*2f00*/  @!P5 FMUL R25, R25, 0.5 ;  /* 0x3f0000001919d820 */ /* 0x000fe20000400000 */
[----:B--2---:R-:W-:Y:S01]  /*2f10*/  @!P2 FMUL R85, R85, R85 ;  /* 0x000000555555a220 */ /* 0x004fe20000400000 */
[----:B------:R-:W-:Y:S01]  /*2f20*/  @!P3 FMUL R88, R88, R88 ;  /* 0x000000585858b220 */ /* 0x000fe20000400000 */
[----:B------:R-:W-:Y:S01]  /*2f30*/  ISETP.NE.AND P6, PT, R26, RZ, PT ;  /* 0x000000ff1a00720c */ /* 0x000fe20003fc5270 */
[----:B------:R2:W3:Y:S01]  /*2f40*/  MUFU.EX2 R92, R25 ;  /* 0x00000019005c7308 */ /* 0x0004e20000000800 */
[----:B------:R-:W-:Y:S01]  /*2f50*/  F2FP.BF16.F32.PACK_AB R24, R13, R12 ;  /* 0x0000000c0d18723e */ /* 0x000fe200000010ff */
[----:B------:R-:W-:Y:S01]  /*2f60*/  UIADD3 UR6, UR14, 0x200, URZ ;  /* 0x000002000e067890 */ /* 0x000fe2000fffe03f */
[----:B------:R-:W-:Y:S01]  /*2f70*/  F2FP.BF16.F32.PACK_AB R26, R15, R14 ;  /* 0x0000000e0f1a723e */ /* 0x000fe200000010ff */
[----:B------:R-:W-:Y:S01]  /*2f80*/  UMOV UR7, 0xc0000010 ;  /* 0xc000001000077882 */ /* 0x000fe20000000000 */
[----:B------:R-:W-:Y:S01]  /*2f90*/  F2FP.BF16.F32.PACK_AB R27, R88, R85 ;  /* 0x00000055581b723e */ /* 0x000fe200000010ff */
[----:B------:R-:W-:Y:S01]  /*2fa0*/  @!P4 FMUL R89, R89, R89 ;  /* 0x000000595959c220 */ /* 0x000fe20000400000 */
[----:B------:R-:W-:Y:S01]  /*2fb0*/  FSETP.GEU.AND P2, PT, R77, -126, PT ;  /* 0xc2fc00004d00780b */ /* 0x000fe20003f4e000 */
[----:B------:R-:W-:Y:S01]  /*2fc0*/  @!P1 FMUL R105, R105, R105 ;  /* 0x0000006969699220 */ /* 0x000fe20000400000 */
[----:B--2---:R-:W-:Y:S01]  /*2fd0*/  F2FP.BF16.F32.PACK_AB R25, R46, R43 ;  /* 0x0000002b2e19723e */ /* 0x004fe200000010ff */
[----:B------:R-:W-:Y:S01]  /*2fe0*/  FADD R13, R13, R30 ;  /* 0x0000001e0d0d7221 */ /* 0x000fe20000000000 */
[----:B------:R-:W-:Y:S01]  /*2ff0*/  FSETP.GEU.AND P3, PT, R81, -126, PT ;  /* 0xc2fc00005100780b */ /* 0x000fe20003f6e000 */
[----:B------:R-:W-:Y:S01]  /*3000*/  @!P6 FMUL R47, R47, R47 ;  /* 0x0000002f2f2fe220 */ /* 0x000fe20000400000 */
[----:B-1----:R-:W-:Y:S01]  /*3010*/  WARPGROUP.ARRIVE ;  /* 0x00000000000079c5 */ /* 0x002fe20000000000 */
[----:B------:R-:W-:Y:S01]  /*3020*/  FSETP.GEU.AND P4, PT, R84, -126, PT ;  /* 0xc2fc00005400780b */ /* 0x000fe20003f8e000 */
[----:B------:R-:W-:Y:S01]  /*3030*/  FADD R14, R14, R34 ;  /* 0x000000220e0e7221 */ /* 0x000fe20000000000 */
[----:B------:R-:W-:Y:S01]  /*3040*/  FSETP.GEU.AND P1, PT, R109, -126, PT ;  /* 0xc2fc00006d00780b */ /* 0x000fe20003f2e000 */
[----:B---3--:R-:W-:Y:S01]  /*3050*/  @!P5 FMUL R92, R92, R92 ;  /* 0x0000005c5c5cd220 */ /* 0x008fe20000400000 */
[----:B------:R-:W-:Y:S01]  /*3060*/  FSETP.GEU.AND P5, PT, R73, -126, PT ;  /* 0xc2fc00004900780b */ /* 0x000fe20003fae000 */
[----:B------:R-:W-:Y:S01]  /*3070*/  HGMMA.64x16x16.F32.BF16 R152, R24, gdesc[UR4].tnspB, RZ, !UPT, gsb0 ;  /* 0x4020000418987df0 */ /* 0x000fe2000c0018ff */
[----:B------:R-:W-:Y:S01]  /*3080*/  @!P2 FMUL R77, R77, 0.5 ;  /* 0x3f0000004d4da820 */ /* 0x000fe20000400000 */
[----:B------:R-:W-:Y:S01]  /*3090*/  UIADD3 UR6, UR14, 0x220, URZ ;  /* 0x000002200e067890 */ /* 0x000fe2000fffe03f */
[----:B------:R-:W-:Y:S01]  /*30a0*/  FSETP.GEU.AND P6, PT, R108, -126, PT ;  /* 0xc2fc00006c00780b */ /* 0x000fe20003fce000 */
[----:B------:R-:W-:Y:S01]  /*30b0*/  UMOV UR7, 0xc0000010 ;  /* 0xc000001000077882 */ /* 0x000fe20000000000 */
[----:B------:R-:W-:Y:S01]  /*30c0*/  @!P3 FMUL R81, R81, 0.5 ;  /* 0x3f0000005151b820 */ /* 0x000fe20000400000 */
[----:B------:R-:W-:Y:S01]  /*30d0*/  FADD R15, R15, R31 ;  /* 0x0000001f0f0f7221 */ /* 0x000fe20000000000 */
[----:B------:R-:W1:Y:S01]  /*30e0*/  MUFU.EX2 R77, R77 ;  /* 0x0000004d004d7308 */ /* 0x000e620000000800 */
[----:B------:R-:W-:Y:S01]  /*30f0*/  @!P4 FMUL R84, R84, 0.5 ;  /* 0x3f0000005454c820 */ /* 0x000fe20000400000 */
[----:B------:R-:W-:Y:S01]  /*3100*/  FADD R12, R12, R72 ;  /* 0x000000480c0c7221 */ /* 0x000fe20000000000 */
[----:B------:R-:W-:-:S02]  /*3110*/  @!P1 FMUL R109, R109, 0.5 ;  /* 0x3f0000006d6d9820 */ /* 0x000fc40000400000 */
[----:B------:R-:W-:-:S03]  /*3120*/  @!P5 FMUL R73, R73, 0.5 ;  /* 0x3f0000004949d820 */ /* 0x000fc60000400000 */
[----:B------:R-:W2:Y:S01]  /*3130*/  MUFU.EX2 R81, R81 ;  /* 0x0000005100517308 */ /* 0x000ea20000000800 */
[----:B------:R-:W-:-:S07]  /*3140*/  @!P6 FMUL R108, R108, 0.5 ;  /* 0x3f0000006c6ce820 */ /* 0x000fce0000400000 */
[----:B------:R-:W3:Y:S01]  /*3150*/  MUFU.EX2 R84, R84 ;  /* 0x0000005400547308 */ /* 0x000ee20000000800 */
[----:B-1----:R-:W-:Y:S01]  /*3160*/  @!P2 FMUL R77, R77, R77 ;  /* 0x0000004d4d4da220 */ /* 0x002fe20000400000 */
[----:B------:R-:W-:-:S06]  /*3170*/  FSETP.GEU.AND P2, PT, R76, -126, PT ;  /* 0xc2fc00004c00780b */ /* 0x000fcc0003f4e000 */
[----:B------:R-:W1:Y:S01]  /*3180*/  MUFU.EX2 R73, R73 ;  /* 0x0000004900497308 */ /* 0x000e620000000800 */
[----:B--2---:R-:W-:Y:S01]  /*3190*/  @!P3 FMUL R81, R81, R81 ;  /* 0x000000515151b220 */ /* 0x004fe20000400000 */
[----:B------:R-:W-:-:S05]  /*31a0*/  FSETP.GEU.AND P3, PT, R80, -126, PT ;  /* 0xc2fc00005000780b */ /* 0x000fca0003f6e000 */
[----:B------:R-:W-:Y:S01]  /*31b0*/  @!P2 FMUL R76, R76, 0.5 ;  /* 0x3f0000004c4ca820 */ /* 0x000fe20000400000 */
[----:B------:R-:W2:Y:S01]  /*31c0*/  MUFU.EX2 R109, R109 ;  /* 0x0000006d006d7308 */ /* 0x000ea20000000800 */
[----:B---3--:R-:W-:Y:S01]  /*31d0*/  @!P4 FMUL R84, R84, R84 ;  /* 0x000000545454c220 */ /* 0x008fe20000400000 */
[----:B------:R-:W-:Y:S01]  /*31e0*/  FSETP.GEU.AND P4, PT, R50, -126, PT ;  /* 0xc2fc00003200780b */ /* 0x000fe20003f8e000 */
[----:B------:R-:W-:Y:S02]  /*31f0*/  WARPGROUP.DEPBAR.LE gsb0, 0x0 ;  /* 0x00008000000079c5 */ /* 0x000fe40000010000 */
[----:B------:R-:W-:Y:S01]  /*3200*/  F2FP.BF16.F32.PACK_AB R24, R19, R18 ;  /* 0x000000121318723e */ /* 0x000fe200000010ff */
[----:B------:R-:W-:Y:S01]  /*3210*/  FADD R18, R18, R35 ;  /* 0x0000002312127221 */ /* 0x000fe20000000000 */
[----:B------:R-:W-:Y:S01]  /*3220*/  F2FP.BF16.F32.PACK_AB R26, R21, R20 ;  /* 0x00000014151a723e */ /* 0x000fe200000010ff */
[----:B------:R-:W-:Y:S01]  /*3230*/  @!P3 FMUL R80, R80, 0.5 ;  /* 0x3f0000005050b820 */ /* 0x000fe20000400000 */
[----:B------:R-:W-:Y:S01]  /*3240*/  F2FP.BF16.F32.PACK_AB R25, R92, R89 ;  /* 0x000000595c19723e */ /* 0x000fe200000010ff */
[----:B------:R-:W3:Y:S01]  /*3250*/  MUFU.EX2 R76, R76 ;  /* 0x0000004c004c7308 */ /* 0x000ee20000000800 */
[----:B------:R-:W-:Y:S01]  /*3260*/  F2FP.BF16.F32.PACK_AB R27, R81, R77 ;  /* 0x0000004d511b723e */ /* 0x000fe200000010ff */
[----:B-1----:R-:W-:Y:S01]  /*3270*/  @!P5 FMUL R73, R73, R73 ;  /* 0x000000494949d220 */ /* 0x002fe20000400000 */
[----:B------:R-:W-:Y:S01]  /*3280*/  FSETP.GEU.AND P5, PT, R51, -126, PT ;  /* 0xc2fc00003300780b */ /* 0x000fe20003fae000 */
[----:B------:R-:W-:Y:S01]  /*3290*/  FADD R20, R20, R39 ;  /* 0x0000002714147221 */ /* 0x000fe20000000000 */
[----:B------:R-:W-:Y:S01]  /*32a0*/  WARPGROUP.ARRIVE ;  /* 0x00000000000079c5 */ /* 0x000fe20000000000 */
[----:B------:R-:W-:Y:S01]  /*32b0*/  @!P4 FMUL R50, R50, 0.5 ;  /* 0x3f0000003232c820 */ /* 0x000fe20000400000 */
[----:B--2---:R-:W-:Y:S01]  /*32c0*/  @!P1 FMUL R109, R109, R109 ;  /* 0x0000006d6d6d9220 */ /* 0x004fe20000400000 */
[----:B------:R-:W1:Y:S01]  /*32d0*/  MUFU.EX2 R80, R80 ;  /* 0x0000005000507308 */ /* 0x000e620000000800 */
[----:B------:R-:W-:Y:S01]  /*32e0*/  FSETP.GEU.AND P1, PT, R113, -126, PT ;  /* 0xc2fc00007100780b */ /* 0x000fe20003f2e000 */
[----:B------:R-:W-:Y:S01]  /*32f0*/  FADD R21, R21, R42 ;  /* 0x0000002a15157221 */ /* 0x000fe20000000000 */
[----:B------:R-:W-:Y:S01]  /*3300*/  HGMMA.64x16x16.F32.BF16 R152, R24, gdesc[UR4].tnspB, R152, gsb0 ;  /* 0x4020000418987df0 */ /* 0x000fe20008001898 */
[----:B------:R-:W-:Y:S01]  /*3310*/  UIADD3 UR6, UR14, 0x240, URZ ;  /* 0x000002400e067890 */ /* 0x000fe2000fffe03f */
[----:B------:R-:W-:Y:S01]  /*3320*/  FADD R19, R19, R38 ;  /* 0x0000002613137221 */ /* 0x000fe20000000000 */
[----:B------:R-:W-:-:S02]  /*3330*/  UMOV UR7, 0xc0000010 ;  /* 0xc000001000077882 */ /* 0x000fc40000000000 */
[----:B------:R-:W-:Y:S01]  /*3340*/  @!P5 FMUL R51, R51, 0.5 ;  /* 0x3f0000003333d820 */ /* 0x000fe20000400000 */
[----:B---3--:R-:W-:Y:S01]  /*3350*/  @!P2 FMUL R76, R76, R76 ;  /* 0x0000004c4c4ca220 */ /* 0x008fe20000400000 */
[----:B------:R-:W-:Y:S01]  /*3360*/  FSETP.GEU.AND P2, PT, R54, -126, PT ;  /* 0xc2fc00003600780b */ /* 0x000fe20003f4e000 */
[----:B------:R-:W2:Y:S03]  /*3370*/  MUFU.EX2 R50, R50 ;  /* 0x0000003200327308 */ /* 0x000ea60000000800 */
[----:B------:R-:W-:Y:S01]  /*3380*/  @!P1 FMUL R113, R113, 0.5 ;  /* 0x3f00000071719820 */ /* 0x000fe20000400000 */
[----:B-1----:R-:W-:Y:S01]  /*3390*/  @!P3 FMUL R80, R80, R80 ;  /* 0x000000505050b220 */ /* 0x002fe20000400000 */
[----:B------:R-:W-:-:S03]  /*33a0*/  FSETP.GEU.AND P3, PT, R55, -126, PT ;  /* 0xc2fc00003700780b */ /* 0x000fc60003f6e000 */
[----:B------:R-:W1:Y:S04]  /*33b0*/  MUFU.EX2 R51, R51 ;  /* 0x0000003300337308 */ /* 0x000e680000000800 */
[----:B------:R-:W-:-:S04]  /*33c0*/  @!P2 FMUL R54, R54, 0.5 ;  /* 0x3f0000003636a820 */ /* 0x000fc80000400000 */
        /* <DEDUP_REMOVED lines=10> */
[----:B------:R-:W-:Y:S02]  /*3470*/  WARPGROUP.DEPBAR.LE gsb0, 0x0 ;  /* 0x00008000000079c5 */ /* 0x000fe40000010000 */
[----:B------:R-:W-:Y:S01]  /*3480*/  F2FP.BF16.F32.PACK_AB R24, R33, R28 ;  /* 0x0000001c2118723e */ /* 0x000fe200000010ff */
[----:B------:R-:W-:Y:S01]  /*3490*/  FADD R28, R28, R47 ;  /* 0x0000002f1c1c7221 */ /* 0x000fe20000000000 */
[----:B------:R-:W-:Y:S01]  /*34a0*/  F2FP.BF16.F32.PACK_AB R26, R22, R32 ;  /* 0x00000020161a723e */ /* 0x000fe200000010ff */
[----:B------:R-:W-:Y:S01]  /*34b0*/  @!P5 FMUL R59, R59, 0.5 ;  /* 0x3f0000003b3bd820 */ /* 0x000fe20000400000 */
[----:B------:R-:W-:Y:S01]  /*34c0*/  F2FP.BF16.F32.PACK_AB R25, R73, R84 ;  /* 0x000000544919723e */ /* 0x000fe200000010ff */
[----:B--2---:R-:W-:Y:S01]  /*34d0*/  @!P2 FMUL R54, R54, R54 ;  /* 0x000000363636a220 */ /* 0x004fe20000400000 */
[----:B------:R-:W-:Y:S01]  /*34e0*/  F2FP.BF16.F32.PACK_AB R27, R80, R76 ;  /* 0x0000004c501b723e */ /* 0x000fe200000010ff */
[----:B------:R-:W2:Y:S01]  /*34f0*/  MUFU.EX2 R58, R58 ;  /* 0x0000003a003a7308 */ /* 0x000ea20000000800 */
[----:B------:R-:W-:Y:S01]  /*3500*/  FSETP.GEU.AND P2, PT, R62, -126, PT ;  /* 0xc2fc00003e00780b */ /* 0x000fe20003f4e000 */
[----:B------:R-:W-:Y:S01]  /*3510*/  FADD R33, R33, R105 ;  /* 0x0000006921217221 */ /* 0x000fe20000000000 */
[----:B------:R-:W-:Y:S01]  /*3520*/  WARPGROUP.ARRIVE ;  /* 0x00000000000079c5 */ /* 0x000fe20000000000 */
[----:B------:R-:W-:Y:S01]  /*3530*/  FSETP.GEU.AND P6, PT, R112, -126, PT ;  /* 0xc2fc00007000780b */ /* 0x000fe20003fce000 */
[----:B------:R-:W-:Y:S01]  /*3540*/  FADD R32, R32, R108 ;  /* 0x0000006c20207221 */ /* 0x000fe20000000000 */
[----:B-1----:R-:W-:Y:S01]  /*3550*/  @!P3 FMUL R55, R55, R55 ;  /* 0x000000373737b220 */ /* 0x002fe20000400000 */
[----:B------:R-:W-:Y:S01]  /*3560*/  FSETP.GEU.AND P3, PT, R63, -126, PT ;  /* 0xc2fc00003f00780b */ /* 0x000fe20003f6e000 */
[----:B------:R-:W1:Y:S01]  /*3570*/  MUFU.EX2 R59, R59 ;  /* 0x0000003b003b7308 */ /* 0x000e620000000800 */
[----:B------:R-:W-:Y:S01]  /*3580*/  HGMMA.64x16x16.F32.BF16 R152, R24, gdesc[UR4].tnspB, R152, gsb0 ;  /* 0x4020000418987df0 */ /* 0x000fe20008001898 */
[----:B------:R-:W-:Y:S01]  /*3590*/  UIADD3 UR6, UR14, 0x260, URZ ;  /* 0x000002600e067890 */ /* 0x000fe2000fffe03f */
[----:B------:R-:W-:Y:S01]  /*35a0*/  FADD R22, R22, R109 ;  /* 0x0000006d16167221 */ /* 0x000fe20000000000 */
[----:B------:R-:W-:-:S02]  /*35b0*/  UMOV UR7, 0xc0000010 ;  /* 0xc000001000077882 */ /* 0x000fc40000000000 */
[----:B------:R-:W-:Y:S02]  /*35c0*/  @!P2 FMUL R62, R62, 0.5 ;  /* 0x3f0000003e3ea820 */ /* 0x000fe40000400000 */
[----:B------:R-:W3:Y:S01]  /*35d0*/  MUFU.EX2 R113, R113 ;  /* 0x0000007100717308 */ /* 0x000ee20000000800 */
[----:B--2---:R-:W-:Y:S01]  /*35e0*/  @!P4 FMUL R58, R58, R58 ;  /* 0x0000003a3a3ac220 */ /* 0x004fe20000400000 */
[----:B------:R-:W-:Y:S01]  /*35f0*/  FSETP.GEU.AND P4, PT, R66, -126, PT ;  /* 0xc2fc00004200780b */ /* 0x000fe20003f8e000 */
[----:B------:R-:W-:Y:S01]  /*3600*/  @!P6 FMUL R112, R112, 0.5 ;  /* 0x3f0000007070e820 */ /* 0x000fe20000400000 */
[----:B------:R-:W-:-:S04]  /*3610*/  @!P3 FMUL R63, R63, 0.5 ;  /* 0x3f0000003f3fb820 */ /* 0x000fc80000400000 */
        /* <DEDUP_REMOVED lines=14> */
[----:B------:R-:W-:Y:S01]  /*3700*/  FSETP.GEU.AND P3, PT, R71, -126, PT ;  /* 0xc2fc00004700780b */ /* 0x000fe20003f6e000 */
[----:B------:R-:W-:Y:S02]  /*3710*/  WARPGROUP.DEPBAR.LE gsb0, 0x0 ;  /* 0x00008000000079c5 */ /* 0x000fe40000010000 */
[C---:B------:R-:W-:Y:S01]  /*3720*/  F2FP.BF16.F32.PACK_AB R24, R29.reuse, R23 ;  /* 0x000000171d18723e */ /* 0x040fe200000010ff */
[----:B------:R-:W-:Y:S01]  /*3730*/  FADD R29, R29, R113 ;  /* 0x000000711d1d7221 */ /* 0x000fe20000000000 */
[----:B------:R-:W-:Y:S01]  /*3740*/  F2FP.BF16.F32.PACK_AB R26, R37, R36 ;  /* 0x00000024251a723e */ /* 0x000fe200000010ff */
[----:B------:R-:W-:Y:S01]  /*3750*/  @!P2 FMUL R70, R70, 0.5 ;  /* 0x3f0000004646a820 */ /* 0x000fe20000400000 */
[----:B------:R-:W-:Y:S01]  /*3760*/  F2FP.BF16.F32.PACK_AB R25, R51, R50 ;  /* 0x000000323319723e */ /* 0x000fe200000010ff */
[----:B---3--:R-:W-:Y:S01]  /*3770*/  @!P4 FMUL R66, R66, R66 ;  /* 0x000000424242c220 */ /* 0x008fe20000400000 */
[----:B------:R-:W-:Y:S01]  /*3780*/  F2FP.BF16.F32.PACK_AB R27, R55, R54 ;  /* 0x00000036371b723e */ /* 0x000fe200000010ff */
[----:B------:R-:W1:Y:S01]  /*3790*/  MUFU.EX2 R112, R112 ;  /* 0x0000007000707308 */ /* 0x000e620000000800 */
[----:B------:R-:W-:-:S02]  /*37a0*/  FSETP.GEU.AND P4, PT, R74, -126, PT ;  /* 0xc2fc00004a00780b */ /* 0x000fc40003f8e000 */
[----:B------:R-:W-:Y:S01]  /*37b0*/  WARPGROUP.ARRIVE ;  /* 0x00000000000079c5 */ /* 0x000fe20000000000 */
[----:B------:R-:W-:Y:S01]  /*37c0*/  @!P3 FMUL R71, R71, 0.5 ;  /* 0x3f0000004747b820 */ /* 0x000fe20000400000 */
[----:B--2---:R-:W-:Y:S01]  /*37d0*/  @!P5 FMUL R67, R67, R67 ;  /* 0x000000434343d220 */ /* 0x004fe20000400000 */
[----:B------:R-:W-:Y:S02]  /*37e0*/  FSETP.GEU.AND P5, PT, R75, -126, PT ;  /* 0xc2fc00004b00780b */ /* 0x000fe40003fae000 */
[----:B------:R-:W2:Y:S01]  /*37f0*/  MUFU.EX2 R70, R70 ;  /* 0x0000004600467308 */ /* 0x000ea20000000800 */
[----:B------:R-:W-:Y:S01]  /*3800*/  HGMMA.64x16x16.F32.BF16 R152, R24, gdesc[UR4].tnspB, R152, gsb0 ;  /* 0x4020000418987df0 */ /* 0x000fe20008001898 */
[----:B------:R-:W-:Y:S01]  /*3810*/  UIADD3 UR6, UR14, 0x280, URZ ;  /* 0x000002800e067890 */ /* 0x000fe2000fffe03f */
[----:B------:R-:W-:-:S03]  /*3820*/  UMOV UR7, 0xc0000010 ;  /* 0xc000001000077882 */ /* 0x000fc60000000000 */
[----:B------:R-:W-:Y:S02]  /*3830*/  @!P4 FMUL R74, R74, 0.5 ;  /* 0x3f0000004a4ac820 */ /* 0x000fe40000400000 */
[----:B------:R-:W3:Y:S01]  /*3840*/  MUFU.EX2 R71, R71 ;  /* 0x0000004700477308 */ /* 0x000ee20000000800 */
[----:B-1----:R-:W-:Y:S01]  /*3850*/  @!P6 FMUL R112, R112, R112 ;  /* 0x000000707070e220 */ /* 0x002fe20000400000 */
[----:B------:R-:W-:Y:S01]  /*3860*/  FSETP.GEU.AND P6, PT, R116, -126, PT ;  /* 0xc2fc00007400780b */ /* 0x000fe20003fce000 */
[----:B------:R-:W-:Y:S02]  /*3870*/  @!P5 FMUL R75, R75, 0.5 ;  /* 0x3f0000004b4bd820 */ /* 0x000fe40000400000 */
[----:B------:R-:W-:-:S03]  /*3880*/  FADD R23, R23, R112 ;  /* 0x0000007017177221 */ /* 0x000fc60000000000 */
[----:B------:R-:W1:Y:S01]  /*3890*/  MUFU.EX2 R74, R74 ;  /* 0x0000004a004a7308 */ /* 0x000e620000000800 */
[----:B--2---:R-:W-:Y:S01]  /*38a0*/  @!P2 FMUL R70, R70, R70 ;  /* 0x000000464646a220 */ /* 0x004fe20000400000 */
[----:B------:R-:W-:-:S05]  /*38b0*/  FSETP.GEU.AND P2, PT, R78, -126, PT ;  /* 0xc2fc00004e00780b */ /* 0x000fca0003f4e000 */
[----:B------:R-:W-:Y:S01]  /*38c0*/  @!P6 FMUL R116, R116, 0.5 ;  /* 0x3f0000007474e820 */ /* 0x000fe20000400000 */
[----:B------:R-:W2:Y:S01]  /*38d0*/  MUFU.EX2 R75, R75 ;  /* 0x0000004b004b7308 */ /* 0x000ea20000000800 */
[----:B---3--:R-:W-:Y:S01]  /*38e0*/  @!P3 FMUL R71, R71, R71 ;  /* 0x000000474747b220 */ /* 0x008fe20000400000 */
[----:B------:R-:W-:-:S05]  /*38f0*/  FSETP.GEU.AND P3, PT, R79, -126, PT ;  /* 0xc2fc00004f00780b */ /* 0x000fca0003f6e000 */
[----:B------:R-:W-:Y:S01]  /*3900*/  @!P2 FMUL R78, R78, 0.5 ;  /* 0x3f0000004e4ea820 */ /* 0x000fe20000400000 */
[----:B------:R-:W3:Y:S01]  /*3910*/  MUFU.EX2 R117, R117 ;  /* 0x0000007500757308 */ /* 0x000ee20000000800 */
[----:B-1----:R-:W-:Y:S01]  /*3920*/  @!P4 FMUL R74, R74, R74 ;  /* 0x0000004a4a4ac220 */ /* 0x002fe20000400000 */
[----:B------:R-:W-:-:S05]  /*3930*/  FSETP.GEU.AND P4, PT, R82, -126, PT ;  /* 0xc2fc00005200780b */ /* 0x000fca0003f8e000 */
[----:B------:R-:W-:Y:S01]  /*3940*/  @!P3 FMUL R79, R79, 0.5 ;  /* 0x3f0000004f4fb820 */ /* 0x000fe20000400000 */
[----:B------:R-:W1:Y:S01]  /*3950*/  MUFU.EX2 R78, R78 ;  /* 0x0000004e004e7308 */ /* 0x000e620000000800 */
[----:B--2---:R-:W-:Y:S01]  /*3960*/  @!P5 FMUL R75, R75, R75 ;  /* 0x0000004b4b4bd220 */ /* 0x004fe20000400000 */
[----:B------:R-:W-:Y:S01]  /*3970*/  FSETP.GEU.AND P5, PT, R83, -126, PT ;  /* 0xc2fc00005300780b */ /* 0x000fe20003fae000 */
[----:B------:R-:W-:Y:S02]  /*3980*/  WARPGROUP.DEPBAR.LE gsb0, 0x0 ;  /* 0x00008000000079c5 */ /* 0x000fe40000010000 */
[----:B------:R-:W-:Y:S02]  /*3990*/  F2FP.BF16.F32.PACK_AB R24, R41, R40 ;  /* 0x000000282918723e */ /* 0x000fe400000010ff */
[----:B------:R-:W-:Y:S01]  /*39a0*/  F2FP.BF16.F32.PACK_AB R26, R44, R45 ;  /* 0x0000002d2c1a723e */ /* 0x000fe200000010ff */
[----:B------:R-:W2:Y:S01]  /*39b0*/  MUFU.EX2 R79, R79 ;  /* 0x0000004f004f7308 */ /* 0x000ea20000000800 */
[----:B------:R-:W-:Y:S01]  /*39c0*/  F2FP.BF16.F32.PACK_AB R25, R59, R58 ;  /* 0x0000003a3b19723e */ /* 0x000fe200000010ff */
[----:B---3--:R-:W-:Y:S01]  /*39d0*/  @!P1 FMUL R117, R117, R117 ;  /* 0x0000007575759220 */ /* 0x008fe20000400000 */
[----:B------:R-:W-:Y:S01]  /*39e0*/  F2FP.BF16.F32.PACK_AB R27, R63, R62 ;  /* 0x0000003e3f1b723e */ /* 0x000fe200000010ff */
[----:B------:R-:W-:Y:S01]  /*39f0*/  @!P4 FMUL R82, R82, 0.5 ;  /* 0x3f0000005252c820 */ /* 0x000fe20000400000 */
[----:B------:R-:W-:Y:S01]  /*3a00*/  FSETP.GEU.AND P1, PT, R121, -126, PT ;  /* 0xc2fc00007900780b */ /* 0x000fe20003f2e000 */
[----:B------:R-:W-:Y:S01]  /*3a10*/  FADD R37, R37, R117 ;  /* 0x0000007525257221 */ /* 0x000fe20000000000 */
[----:B------:R-:W-:Y:S01]  /*3a20*/  WARPGROUP.ARRIVE ;  /* 0x00000000000079c5 */ /* 0x000fe20000000000 */
[----:B------:R-:W3:Y:S01]  /*3a30*/  MUFU.EX2 R116, R116 ;  /* 0x0000007400747308 */ /* 0x000ee20000000800 */
[----:B-1----:R-:W-:Y:S01]  /*3a40*/  @!P2 FMUL R78, R78, R78 ;  /* 0x0000004e4e4ea220 */ /* 0x002fe20000400000 */
[----:B------:R-:W-:Y:S01]  /*3a50*/  FSETP.GEU.AND P2, PT, R86, -126, PT ;  /* 0xc2fc00005600780b */ /* 0x000fe20003f4e000 */
[----:B------:R-:W-:-:S02]  /*3a60*/  @!P5 FMUL R83, R83, 0.5 ;  /* 0x3f0000005353d820 */ /* 0x000fc40000400000 */
[----:B------:R-:W-:Y:S01]  /*3a70*/  HGMMA.64x16x16.F32.BF16 R152, R24, gdesc[UR4].tnspB, R152, gsb0 ;  /* 0x4020000418987df0 */ /* 0x000fe20008001898 */
[----:B------:R-:W-:Y:S01]  /*3a80*/  UIADD3 UR6, UR14, 0x2a0, URZ ;  /* 0x000002a00e067890 */ /* 0x000fe2000fffe03f */
[----:B------:R-:W-:Y:S01]  /*3a90*/  UMOV UR7, 0xc0000010 ;  /* 0xc000001000077882 */ /* 0x000fe20000000000 */
[----:B--2---:R-:W-:Y:S01]  /*3aa0*/  @!P3 FMUL R79, R79, R79 ;  /* 0x0000004f4f4fb220 */ /* 0x004fe20000400000 */
[----:B------:R-:W-:Y:S01]  /*3ab0*/  FSETP.GEU.AND P3, PT, R87, -126, PT ;  /* 0xc2fc00005700780b */ /* 0x000fe20003f6e000 */
[----:B------:R-:W-:Y:S01]  /*3ac0*/  @!P1 FMUL R121, R121, 0.5 ;  /* 0x3f00000079799820 */ /* 0x000fe20000400000 */
[----:B------:R-:W1:Y:S04]  /*3ad0*/  MUFU.EX2 R82, R82 ;  /* 0x0000005200527308 */ /* 0x000e680000000800 */
[----:B------:R-:W-:Y:S01]  /*3ae0*/  @!P2 FMUL R86, R86, 0.5 ;  /* 0x3f0000005656a820 */ /* 0x000fe20000400000 */
[----:B---3--:R-:W-:Y:S01]  /*3af0*/  @!P6 FMUL R116, R116, R116 ;  /* 0x000000747474e220 */ /* 0x008fe20000400000 */
[----:B------:R-:W-:-:S02]  /*3b00*/  FSETP.GEU.AND P6, PT, R120, -126, PT ;  /* 0xc2fc00007800780b */ /* 0x000fc40003fce000 */
[----:B------:R-:W2:Y:S01]  /*3b10*/  MUFU.EX2 R121, R121 ;  /* 0x0000007900797308 */ /* 0x000ea20000000800 */
[----:B------:R-:W-:Y:S02]  /*3b20*/  FADD R36, R36, R116 ;  /* 0x0000007424247221 */ /* 0x000fe40000000000 */
[----:B------:R-:W-:-:S05]  /*3b30*/  @!P3 FMUL R87, R87, 0.5 ;  /* 0x3f0000005757b820 */ /* 0x000fca0000400000 */
[----:B------:R-:W3:Y:S01]  /*3b40*/  MUFU.EX2 R83, R83 ;  /* 0x0000005300537308 */ /* 0x000ee20000000800 */
[----:B-1----:R-:W-:Y:S01]  /*3b50*/  @!P4 FMUL R82, R82, R82 ;  /* 0x000000525252c220 */ /* 0x002fe20000400000 */
[----:B------:R-:W-:Y:S01]  /*3b60*/  FSETP.GEU.AND P4, PT, R90, -126, PT ;  /* 0xc2fc00005a00780b */ /* 0x000fe20003f8e000 */
[----:B------:R-:W-:-:S05]  /*3b70*/  @!P6 FMUL R120, R120, 0.5 ;  /* 0x3f0000007878e820 */ /* 0x000fca0000400000 */
        /* <DEDUP_REMOVED lines=8> */
[----:B------:R-:W-:Y:S02]  /*3c00*/  F2FP.BF16.F32.PACK_AB R24, R49, R48 ;  /* 0x000000303118723e */ /* 0x000fe400000010ff */
[----:B------:R-:W-:Y:S01]  /*3c10*/  F2FP.BF16.F32.PACK_AB R26, R53, R52 ;  /* 0x00000034351a723e */ /* 0x000fe200000010ff */
[----:B------:R-:W3:Y:S01]  /*3c20*/  MUFU.EX2 R120, R120 ;  /* 0x0000007800787308 */ /* 0x000ee20000000800 */
[----:B------:R-:W-:Y:S01]  /*3c30*/  F2FP.BF16.F32.PACK_AB R25, R67, R66 ;  /* 0x000000424319723e */ /* 0x000fe200000010ff */
[----:B-1----:R-:W-:Y:S01]  /*3c40*/  @!P2 FMUL R86, R86, R86 ;  /* 0x000000565656a220 */ /* 0x002fe20000400000 */
[----:B------:R-:W-:Y:S01]  /*3c50*/  F2FP.BF16.F32.PACK_AB R27, R71, R70 ;  /* 0x00000046471b723e */ /* 0x000fe200000010ff */
[----:B------:R-:W-:Y:S01]  /*3c60*/  @!P1 FMUL R125, R125, 0.5 ;  /* 0x3f0000007d7d9820 */ /* 0x000fe20000400000 */
[----:B------:R-:W-:-:S02]  /*3c70*/  FSETP.GEU.AND P2, PT, R94, -126, PT ;  /* 0xc2fc00005e00780b */ /* 0x000fc40003f4e000 */
[----:B------:R-:W-:Y:S01]  /*3c80*/  WARPGROUP.ARRIVE ;  /* 0x00000000000079c5 */ /* 0x000fe20000000000 */
[----:B------:R-:W-:Y:S01]  /*3c90*/  @!P5 FMUL R91, R91, 0.5 ;  /* 0x3f0000005b5bd820 */ /* 0x000fe20000400000 */
[----:B--2---:R-:W-:Y:S01]  /*3ca0*/  @!P3 FMUL R87, R87, R87 ;  /* 0x000000575757b220 */ /* 0x004fe20000400000 */
[----:B------:R-:W1:Y:S01]  /*3cb0*/  MUFU.EX2 R125, R125 ;  /* 0x0000007d007d7308 */ /* 0x000e620000000800 */
[C---:B------:R-:W-:Y:S02]  /*3cc0*/  FSETP.GEU.AND P3, PT, R95.reuse, -126, PT ;  /* 0xc2fc00005f00780b */ /* 0x040fe40003f6e000 */
[----:B------:R-:W-:Y:S01]  /*3cd0*/  HGMMA.64x16x16.F32.BF16 R152, R24, gdesc[UR4].tnspB, R152, gsb0 ;  /* 0x4020000418987df0 */ /* 0x000fe20008001898 */
[----:B------:R-:W-:Y:S01]  /*3ce0*/  UIADD3 UR6, UR14, 0x2c0, URZ ;  /* 0x000002c00e067890 */ /* 0x000fe2000fffe03f */
[----:B------:R-:W-:Y:S01]  /*3cf0*/  UMOV UR7, 0xc0000010 ;  /* 0xc000001000077882 */ /* 0x000fe20000000000 */
[----:B---3--:R-:W-:Y:S01]  /*3d00*/  @!P6 FMUL R120, R120, R120 ;  /* 0x000000787878e220 */ /* 0x008fe20000400000 */
[----:B------:R-:W-:Y:S01]  /*3d10*/  FSETP.GEU.AND P6, PT, R124, -126, PT ;  /* 0xc2fc00007c00780b */ /* 0x000fe20003fce000 */
[----:B------:R-:W-:Y:S01]  /*3d20*/  @!P2 FMUL R94, R94, 0.5 ;  /* 0x3f0000005e5ea820 */ /* 0x000fe20000400000 */
[----:B------:R-:W2:Y:S05]  /*3d30*/  MUFU.EX2 R90, R90 ;  /* 0x0000005a005a7308 */ /* 0x000eaa0000000800 */
[----:B------:R-:W-:Y:S01]  /*3d40*/  @!P3 FMUL R95, R95, 0.5 ;  /* 0x3f0000005f5fb820 */ /* 0x000fe20000400000 */
[----:B-1----:R-:W-:Y:S01]  /*3d50*/  @!P1 FMUL R125, R125, R125 ;  /* 0x0000007d7d7d9220 */ /* 0x002fe20000400000 */
[----:B------:R-:W-:Y:S01]  /*3d60*/  FSETP.GEU.AND P1, PT, R129, -126, PT ;  /* 0xc2fc00008100780b */ /* 0x000fe20003f2e000 */
[----:B------:R-:W1:Y:S03]  /*3d70*/  MUFU.EX2 R91, R91 ;  /* 0x0000005b005b7308 */ /* 0x000e660000000800 */
[----:B------:R-:W-:Y:S01]  /*3d80*/  @!P6 FMUL R124, R124, 0.5 ;  /* 0x3f0000007c7ce820 */ /* 0x000fe20000400000 */
[----:B------:R-:W-:-:S04]  /*3d90*/  FADD R44, R44, R125 ;  /* 0x0000007d2c2c7221 */ /* 0x000fc80000000000 */
[----:B------:R-:W-:Y:S01]  /*3da0*/  FADD R44, R15, R44 ;  /* 0x0000002c0f2c7221 */ /* 0x000fe20000000000 */
[----:B------:R-:W3:Y:S01]  /*3db0*/  MUFU.EX2 R124, R124 ;  /* 0x0000007c007c7308 */ /* 0x000ee20000000800 */
[----:B--2---:R-:W-:Y:S01]  /*3dc0*/  @!P4 FMUL R90, R90, R90 ;  /* 0x0000005a5a5ac220 */ /* 0x004fe20000400000 */
[----:B------:R-:W-:Y:S01]  /*3dd0*/  FSETP.GEU.AND P4, PT, R98, -126, PT ;  /* 0xc2fc00006200780b */ /* 0x000fe20003f8e000 */
[----:B------:R-:W-:Y:S02]  /*3de0*/  @!P1 FMUL R129, R129, 0.5 ;  /* 0x3f00000081819820 */ /* 0x000fe40000400000 */
[----:B------:R-:W-:-:S03]  /*3df0*/  FADD R43, R43, R90 ;  /* 0x0000005a2b2b7221 */ /* 0x000fc60000000000 */
[----:B------:R-:W2:Y:S01]  /*3e00*/  MUFU.EX2 R94, R94 ;  /* 0x0000005e005e7308 */ /* 0x000ea20000000800 */
[----:B-1----:R-:W-:Y:S01]  /*3e10*/  @!P5 FMUL R91, R91, R91 ;  /* 0x0000005b5b5bd220 */ /* 0x002fe20000400000 */
[----:B------:R-:W-:-:S03]  /*3e20*/  FSETP.GEU.AND P5, PT, R99, -126, PT ;  /* 0xc2fc00006300780b */ /* 0x000fc60003fae000 */
[----:B------:R-:W-:Y:S02]  /*3e30*/  FADD R46, R46, R91 ;  /* 0x0000005b2e2e7221 */ /* 0x000fe40000000000 */
[----:B------:R-:W-:Y:S01]  /*3e40*/  @!P4 FMUL R98, R98, 0.5 ;  /* 0x3f0000006262c820 */ /* 0x000fe20000400000 */
[----:B------:R-:W1:Y:S01]  /*3e50*/  MUFU.EX2 R95, R95 ;  /* 0x0000005f005f7308 */ /* 0x000e620000000800 */
[----:B---3--:R-:W-:Y:S01]  /*3e60*/  @!P6 FMUL R124, R124, R124 ;  /* 0x0000007c7c7ce220 */ /* 0x008fe20000400000 */
[----:B------:R-:W-:Y:S02]  /*3e70*/  WARPGROUP.DEPBAR.LE gsb0, 0x0 ;  /* 0x00008000000079c5 */ /* 0x000fe40000010000 */
[----:B------:R-:W-:Y:S02]  /*3e80*/  F2FP.BF16.F32.PACK_AB R24, R57, R56 ;  /* 0x000000383918723e */ /* 0x000fe400000010ff */
[----:B------:R-:W-:Y:S01]  /*3e90*/  F2FP.BF16.F32.PACK_AB R26, R61, R60 ;  /* 0x0000003c3d1a723e */ /* 0x000fe200000010ff */
[----:B------:R-:W-:Y:S01]  /*3ea0*/  @!P5 FMUL R99, R99, 0.5 ;  /* 0x3f0000006363d820 */ /* 0x000fe20000400000 */
[----:B------:R-:W-:Y:S01]  /*3eb0*/  F2FP.BF16.F32.PACK_AB R25, R75, R74 ;  /* 0x0000004a4b19723e */ /* 0x000fe200000010ff */
[----:B------:R-:W3:Y:S01]  /*3ec0*/  MUFU.EX2 R129, R129 ;  /* 0x0000008100817308 */ /* 0x000ee20000000800 */
[----:B------:R-:W-:Y:S01]  /*3ed0*/  F2FP.BF16.F32.PACK_AB R27, R79, R78 ;  /* 0x0000004e4f1b723e */ /* 0x000fe200000010ff */
[----:B--2---:R-:W-:Y:S01]  /*3ee0*/  @!P2 FMUL R94, R94, R94 ;  /* 0x0000005e5e5ea220 */ /* 0x004fe20000400000 */
[----:B------:R-:W-:-:S02]  /*3ef0*/  FSETP.GEU.AND P6, PT, R128, -126, PT ;  /* 0xc2fc00008000780b */ /* 0x000fc40003fce000 */
        /* <DEDUP_REMOVED lines=9> */
[----:B------:R-:W-:Y:S02]  /*3f90*/  UMOV UR7, 0xc0000010 ;  /* 0xc000001000077882 */ /* 0x000fe40000000000 */
[----:B------:R-:W-:Y:S01]  /*3fa0*/  @!P6 FMUL R128, R128, 0.5 ;  /* 0x3f0000008080e820 */ /* 0x000fe20000400000 */
[----:B---3--:R-:W-:Y:S01]  /*3fb0*/  @!P1 FMUL R129, R129, R129 ;  /* 0x0000008181819220 */ /* 0x008fe20000400000 */
[----:B------:R-:W-:Y:S01]  /*3fc0*/  FSETP.GEU.AND P1, PT, R133, -126, PT ;  /* 0xc2fc00008500780b */ /* 0x000fe20003f2e000 */
[----:B------:R-:W-:Y:S01]  /*3fd0*/  @!P2 FMUL R102, R102, 0.5 ;  /* 0x3f0000006666a820 */ /* 0x000fe20000400000 */
[----:B------:R-:W2:Y:S02]  /*3fe0*/  MUFU.EX2 R99, R99 ;  /* 0x0000006300637308 */ /* 0x000ea40000000800 */
[----:B------:R-:W-:Y:S01]  /*3ff0*/  @!P3 FMUL R103, R103, 0.5 ;  /* 0x3f0000006767b820 */ /* 0x000fe20000400000 */
[----:B-1----:R-:W-:-:S05]  /*4000*/  @!P4 FMUL R98, R98, R98 ;  /* 0x000000626262c220 */ /* 0x002fca0000400000 */
[----:B------:R-:W1:Y:S01]  /*4010*/  MUFU.EX2 R128, R128 ;  /* 0x0000008000807308 */ /* 0x000e620000000800 */
[----:B------:R-:W-:Y:S02]  /*4020*/  FSETP.GEU.AND P4, PT, R106, -126, PT ;  /* 0xc2fc00006a00780b */ /* 0x000fe40003f8e000 */
[----:B------:R-:W-:Y:S01]  /*4030*/  @!P1 FMUL R133, R133, 0.5 ;  /* 0x3f00000085859820 */ /* 0x000fe20000400000 */
[----:B------:R-:W-:-:S04]  /*4040*/  FADD R89, R89, R98 ;  /* 0x0000006259597221 */ /* 0x000fc80000000000 */
[----:B------:R-:W3:Y:S01]  /*4050*/  MUFU.EX2 R102, R102 ;  /* 0x0000006600667308 */ /* 0x000ee20000000800 */
[----:B--2---:R-:W-:Y:S01]  /*4060*/  @!P5 FMUL R99, R99, R99 ;  /* 0x000000636363d220 */ /* 0x004fe20000400000 */
[----:B------:R-:W-:-:S03]  /*4070*/  FSETP.GEU.AND P5, PT, R107, -126, PT ;  /* 0xc2fc00006b00780b */ /* 0x000fc60003fae000 */
[----:B------:R-:W-:Y:S01]  /*4080*/  FADD R92, R92, R99 ;  /* 0x000000635c5c7221 */ /* 0x000fe20000000000 */
[----:B------:R-:W-:Y:S02]  /*4090*/  @!P4 FMUL R106, R106, 0.5 ;  /* 0x3f0000006a6ac820 */ /* 0x000fe40000400000 */
[----:B------:R-:W2:Y:S01]  /*40a0*/  MUFU.EX2 R133, R133 ;  /* 0x0000008500857308 */ /* 0x000ea20000000800 */
[----:B-1----:R-:W-:Y:S01]  /*40b0*/  @!P6 FMUL R128, R128, R128 ;  /* 0x000000808080e220 */ /* 0x002fe20000400000 */
[----:B------:R-:W-:-:S05]  /*40c0*/  FSETP.GEU.AND P6, PT, R132, -126, PT ;  /* 0xc2fc00008400780b */ /* 0x000fca0003fce000 */
[----:B------:R-:W-:Y:S01]  /*40d0*/  @!P5 FMUL R107, R107, 0.5 ;  /* 0x3f0000006b6bd820 */ /* 0x000fe20000400000 */
[----:B------:R-:W1:Y:S01]  /*40e0*/  MUFU.EX2 R103, R103 ;  /* 0x0000006700677308 */ /* 0x000e620000000800 */
[----:B------:R-:W-:Y:S02]  /*40f0*/  WARPGROUP.DEPBAR.LE gsb0, 0x0 ;  /* 0x00008000000079c5 */ /* 0x000fe40000010000 */
[----:B------:R-:W-:Y:S01]  /*4100*/  F2FP.BF16.F32.PACK_AB R24, R65, R64 ;  /* 0x000000404118723e */ /* 0x000fe200000010ff */
[----:B---3--:R-:W-:Y:S01]  /*4110*/  @!P2 FMUL R102, R102, R102 ;  /* 0x000000666666a220 */ /* 0x008fe20000400000 */
[----:B------:R-:W-:Y:S02]  /*4120*/  F2FP.BF16.F32.PACK_AB R26, R69, R68 ;  /* 0x00000044451a723e */ /* 0x000fe400000010ff */
[----:B------:R-:W-:Y:S01]  /*4130*/  F2FP.BF16.F32.PACK_AB R25, R83, R82 ;  /* 0x000000525319723e */ /* 0x000fe200000010ff */
[----:B------:R-:W-:Y:S01]  /*4140*/  @!P6 FMUL R132, R132, 0.5 ;  /* 0x3f0000008484e820 */ /* 0x000fe20000400000 */
[----:B------:R-:W-:Y:S01]  /*4150*/  F2FP.BF16.F32.PACK_AB R27, R87, R86 ;  /* 0x00000056571b723e */ /* 0x000fe200000010ff */
[----:B--2---:R-:W-:Y:S01]  /*4160*/  @!P1 FMUL R133, R133, R133 ;  /* 0x0000008585859220 */ /* 0x004fe20000400000 */
[----:B------:R-:W-:Y:S01]  /*4170*/  FSETP.GEU.AND P1, PT, R137, -126, PT ;  /* 0xc2fc00008900780b */ /* 0x000fe20003f2e000 */
[----:B------:R-:W2:Y:S01]  /*4180*/  MUFU.EX2 R97, R106 ;  /* 0x0000006a00617308 */ /* 0x000ea20000000800 */
[----:B------:R-:W-:Y:S01]  /*4190*/  WARPGROUP.ARRIVE ;  /* 0x00000000000079c5 */ /* 0x000fe20000000000 */
[----:B------:R-:W-:Y:S01]  /*41a0*/  FSETP.GEU.AND P2, PT, R110, -126, PT ;  /* 0xc2fc00006e00780b */ /* 0x000fe20003f4e000 */
[----:B------:R-:W-:Y:S01]  /*41b0*/  FADD R77, R77, R102 ;  /* 0x000000664d4d7221 */ /* 0x000fe20000000000 */
[----:B-1----:R-:W-:Y:S01]  /*41c0*/  @!P3 FMUL R103, R103, R103 ;  /* 0x000000676767b220 */ /* 0x002fe20000400000 */
[----:B------:R-:W-:-:S02]  /*41d0*/  FSETP.GEU.AND P3, PT, R111, -126, PT ;  /* 0xc2fc00006f00780b */ /* 0x000fc40003f6e000 */
[----:B------:R-:W-:Y:S01]  /*41e0*/  HGMMA.64x16x16.F32.BF16 R152, R24, gdesc[UR4].tnspB, R152, gsb0 ;  /* 0x4020000418987df0 */ /* 0x000fe20008001898 */
[----:B------:R-:W-:Y:S01]  /*41f0*/  UIADD3 UR6, UR14, 0x300, URZ ;  /* 0x000003000e067890 */ /* 0x000fe2000fffe03f */
[----:B------:R-:W1:Y:S01]  /*4200*/  MUFU.EX2 R132, R132 ;  /* 0x0000008400847308 */ /* 0x000e620000000800 */
[----:B------:R-:W-:Y:S01]  /*4210*/  UMOV UR7, 0xc0000010 ;  /* 0xc000001000077882 */ /* 0x000fe20000000000 */
[----:B------:R-:W-:Y:S01]  /*4220*/  FADD R81, R81, R103 ;  /* 0x0000006751517221 */ /* 0x000fe20000000000 */
[----:B------:R-:W-:-:S03]  /*4230*/  @!P1 FMUL R137, R137, 0.5 ;  /* 0x3f00000089899820 */ /* 0x000fc60000400000 */
[----:B------:R-:W-:Y:S02]  /*4240*/  @!P2 FMUL R110, R110, 0.5 ;  /* 0x3f0000006e6ea820 */ /* 0x000fe40000400000 */
[----:B------:R-:W3:Y:S01]  /*4250*/  MUFU.EX2 R96, R107 ;  /* 0x0000006b00607308 */ /* 0x000ee20000000800 */
[----:B--2---:R-:W-:Y:S01]  /*4260*/  @!P4 FMUL R97, R97, R97 ;  /* 0x000000616161c220 */ /* 0x004fe20000400000 */
[----:B------:R-:W-:Y:S01]  /*4270*/  @!P3 FMUL R111, R111, 0.5 ;  /* 0x3f0000006f6fb820 */ /* 0x000fe20000400000 */
[----:B------:R-:W-:Y:S02]  /*4280*/  FSETP.GEU.AND P4, PT, R115, -126, PT ;  /* 0xc2fc00007300780b */ /* 0x000fe40003f8e000 */
[----:B------:R-:W-:-:S03]  /*4290*/  FADD R84, R84, R97 ;  /* 0x0000006154547221 */ /* 0x000fc60000000000 */
[----:B------:R-:W2:Y:S01]  /*42a0*/  MUFU.EX2 R137, R137 ;  /* 0x0000008900897308 */ /* 0x000ea20000000800 */
[----:B-1----:R-:W-:Y:S01]  /*42b0*/  @!P6 FMUL R132, R132, R132 ;  /* 0x000000848484e220 */ /* 0x002fe20000400000 */
[----:B------:R-:W-:-:S06]  /*42c0*/  FSETP.GEU.AND P6, PT, R136, -126, PT ;  /* 0xc2fc00008800780b */ /* 0x000fcc0003fce000 */
[----:B------:R-:W1:Y:S01]  /*42d0*/  MUFU.EX2 R101, R110 ;  /* 0x0000006e00657308 */ /* 0x000e620000000800 */
[----:B---3--:R-:W-:Y:S01]  /*42e0*/  @!P5 FMUL R96, R96, R96 ;  /* 0x000000606060d220 */ /* 0x008fe20000400000 */
[----:B------:R-:W-:Y:S01]  /*42f0*/  @!P4 FMUL R115, R115, 0.5 ;  /* 0x3f0000007373c820 */ /* 0x000fe20000400000 */
[----:B------:R-:W-:Y:S02]  /*4300*/  ISETP.GE.AND P5, PT, R11, 0x101, PT ;  /* 0x000001010b00780c */ /* 0x000fe40003fa6270 */
[----:B------:R-:W-:Y:S02]  /*4310*/  FADD R73, R73, R96 ;  /* 0x0000006049497221 */ /* 0x000fe40000000000 */
[----:B------:R-:W-:Y:S01]  /*4320*/  @!P6 FMUL R136, R136, 0.5 ;  /* 0x3f0000008888e820 */ /* 0x000fe20000400000 */
[----:B------:R-:W3:Y:S01]  /*4330*/  MUFU.EX2 R111, R111 ;  /* 0x0000006f006f7308 */ /* 0x000ee20000000800 */
[----:B--2---:R-:W-:Y:S01]  /*4340*/  @!P1 FMUL R137, R137, R137 ;  /* 0x0000008989899220 */ /* 0x004fe20000400000 */
[----:B------:R-:W-:Y:S01]  /*4350*/  FSETP.GEU.AND P1, PT, R141, -126, PT ;  /* 0xc2fc00008d00780b */ /* 0x000fe20003f2e000 */
[----:B------:R-:W-:-:S02]  /*4360*/  WARPGROUP.DEPBAR.LE gsb0, 0x0 ;  /* 0x00008000000079c5 */ /* 0x000fc40000010000 */
[----:B------:R-:W-:-:S03]  /*4370*/  F2FP.BF16.F32.PACK_AB R24, R30, R72 ;  /* 0x000000481e18723e */ /* 0x000fc600000010ff */
[----:B------:R-:W2:Y:S01]  /*4380*/  MUFU.EX2 R136, R136 ;  /* 0x0000008800887308 */ /* 0x000ea20000000800 */
[----:B------:R-:W-:Y:S01]  /*4390*/  F2FP.BF16.F32.PACK_AB R26, R31, R34 ;  /* 0x000000221f1a723e */ /* 0x000fe200000010ff */
[----:B-1----:R-:W-:Y:S01]  /*43a0*/  @!P2 FMUL R101, R101, R101 ;  /* 0x000000656565a220 */ /* 0x002fe20000400000 */
[----:B------:R-:W-:-:S04]  /*43b0*/  F2FP.BF16.F32.PACK_AB R25, R91, R90 ;  /* 0x0000005a5b19723e */ /* 0x000fc800000010ff */
[----:B------:R-:W-:Y:S01]  /*43c0*/  @!P1 FMUL R141, R141, 0.5 ;  /* 0x3f0000008d8d9820 */ /* 0x000fe20000400000 */
[----:B------:R-:W-:Y:S01]  /*43d0*/  F2FP.BF16.F32.PACK_AB R27, R95, R94 ;  /* 0x0000005e5f1b723e */ /* 0x000fe200000010ff */
[----:B---3--:R-:W-:Y:S01]  /*43e0*/  @!P3 FMUL R111, R111, R111 ;  /* 0x0000006f6f6fb220 */ /* 0x008fe20000400000 */
[----:B------:R-:W-:Y:S01]  /*43f0*/  FSETP.GEU.AND P2, PT, R118, -126, PT ;  /* 0xc2fc00007600780b */ /* 0x000fe20003f4e000 */
[----:B------:R-:W1:Y:S01]  /*4400*/  MUFU.EX2 R30, R115 ;  /* 0x00000073001e7308 */ /* 0x000e620000000800 */
[----:B------:R-:W-:Y:S01]  /*4410*/  WARPGROUP.ARRIVE ;  /* 0x00000000000079c5 */ /* 0x000fe20000000000 */
[----:B------:R-:W-:Y:S01]  /*4420*/  FSETP.GEU.AND P3, PT, R119, -126, PT ;  /* 0xc2fc00007700780b */ /* 0x000fe20003f6e000 */
[----:B------:R-:W-:Y:S01]  /*4430*/  FADD R76, R76, R101 ;  /* 0x000000654c4c7221 */ /* 0x000fe20000000000 */
[----:B------:R-:W-:-:S03]  /*4440*/  FADD R80, R80, R111 ;  /* 0x0000006f50507221 */ /* 0x000fc60000000000 */
[----:B------:R-:W-:Y:S01]  /*4450*/  HGMMA.64x16x16.F32.BF16 R152, R24, gdesc[UR4].tnspB, R152, gsb0 ;  /* 0x4020000418987df0 */ /* 0x000fe20008001898 */
[----:B------:R-:W-:Y:S01]  /*4460*/  UIADD3 UR6, UR14, 0x320, URZ ;  /* 0x000003200e067890 */ /* 0x000fe2000fffe03f */
[----:B--2---:R-:W-:Y:S01]  /*4470*/  @!P6 FMUL R136, R136, R136 ;  /* 0x000000888888e220 */ /* 0x004fe20000400000 */
[----:B------:R-:W-:Y:S01]  /*4480*/  UMOV UR7, 0xc0000010 ;  /* 0xc000001000077882 */ /* 0x000fe20000000000 */
[----:B------:R-:W-:Y:S01]  /*4490*/  FSETP.GEU.AND P6, PT, R140, -126, PT ;  /* 0xc2fc00008c00780b */ /* 0x000fe20003fce000 */
[----:B------:R-:W2:Y:S01]  /*44a0*/  MUFU.EX2 R141, R141 ;  /* 0x0000008d008d7308 */ /* 0x000ea20000000800 */
[----:B------:R-:W-:Y:S02]  /*44b0*/  @!P2 FMUL R118, R118, 0.5 ;  /* 0x3f0000007676a820 */ /* 0x000fe40000400000 */
        /* <DEDUP_REMOVED lines=8> */
[----:B------:R-:W-:Y:S02]  /*4540*/  @!P4 FMUL R126, R126, 0.5 ;  /* 0x3f0000007e7ec820 */ /* 0x000fe40000400000 */
[----:B------:R-:W-:-:S03]  /*4550*/  FADD R61, R61, R141 ;  /* 0x0000008d3d3d7221 */ /* 0x000fc60000000000 */
[----:B------:R-:W2:Y:S01]  /*4560*/  MUFU.EX2 R140, R140 ;  /* 0x0000008c008c7308 */ /* 0x000ea20000000800 */
[----:B-1----:R-:W-:Y:S01]  /*4570*/  @!P2 FMUL R31, R31, R31 ;  /* 0x0000001f1f1fa220 */ /* 0x002fe20000400000 */
[----:B------:R-:W-:Y:S01]  /*4580*/  FSETP.GEU.AND P2, PT, R127, -126, PT ;  /* 0xc2fc00007f00780b */ /* 0x000fe20003f4e000 */
[----:B------:R-:W-:-:S04]  /*4590*/  FADD R61, R22, R61 ;  /* 0x0000003d163d7221 */ /* 0x000fc80000000000 */
[----:B------:R-:W-:Y:S01]  /*45a0*/  @!P1 FMUL R114, R114, 0.5 ;  /* 0x3f00000072729820 */ /* 0x000fe20000400000 */
[----:B------:R-:W-:Y:S01]  /*45b0*/  FADD R44, R44, R61 ;  /* 0x0000003d2c2c7221 */ /* 0x000fe20000000000 */
[----:B---3--:R-:W-:Y:S01]  /*45c0*/  @!P3 FMUL R34, R34, R34 ;  /* 0x000000222222b220 */ /* 0x008fe20000400000 */
[----:B------:R-:W-:Y:S01]  /*45d0*/  FSETP.GEU.AND P3, PT, R145, -126, PT ;  /* 0xc2fc00009100780b */ /* 0x000fe20003f6e000 */
[----:B------:R-:W1:Y:S01]  /*45e0*/  MUFU.EX2 R11, R114 ;  /* 0x00000072000b7308 */ /* 0x000e620000000800 */
[----:B------:R-:W-:Y:S02]  /*45f0*/  WARPGROUP.DEPBAR.LE gsb0, 0x0 ;  /* 0x00008000000079c5 */ /* 0x000fe40000010000 */
[----:B------:R-:W-:Y:S01]  /*4600*/  F2FP.BF16.F32.PACK_AB R24, R38, R35 ;  /* 0x000000232618723e */ /* 0x000fe200000010ff */
[----:B------:R-:W-:Y:S01]  /*4610*/  @!P2 FMUL R127, R127, 0.5 ;  /* 0x3f0000007f7fa820 */ /* 0x000fe20000400000 */
[----:B------:R-:W-:Y:S01]  /*4620*/  F2FP.BF16.F32.PACK_AB R26, R42, R39 ;  /* 0x000000272a1a723e */ /* 0x000fe200000010ff */
[----:B--2---:R-:W-:Y:S01]  /*4630*/  @!P6 FMUL R140, R140, R140 ;  /* 0x0000008c8c8ce220 */ /* 0x004fe20000400000 */
[----:B------:R-:W-:Y:S01]  /*4640*/  F2FP.BF16.F32.PACK_AB R25, R99, R98 ;  /* 0x000000626319723e */ /* 0x000fe200000010ff */
[----:B------:R-:W2:Y:S01]  /*4650*/  MUFU.EX2 R39, R126 ;  /* 0x0000007e00277308 */ /* 0x000ea20000000800 */
[----:B------:R-:W-:-:S02]  /*4660*/  F2FP.BF16.F32.PACK_AB R27, R103, R102 ;  /* 0x00000066671b723e */ /* 0x000fc400000010ff */
[----:B------:R-:W-:Y:S01]  /*4670*/  FSETP.GEU.AND P6, PT, R144, -126, PT ;  /* 0xc2fc00009000780b */ /* 0x000fe20003fce000 */
[----:B------:R-:W-:Y:S01]  /*4680*/  @!P3 FMUL R145, R145, 0.5 ;  /* 0x3f0000009191b820 */ /* 0x000fe20000400000 */
[----:B------:R-:W-:Y:S01]  /*4690*/  WARPGROUP.ARRIVE ;  /* 0x00000000000079c5 */ /* 0x000fe20000000000 */
[----:B-1----:R-:W-:Y:S01]  /*46a0*/  @!P1 FMUL R11, R11, R11 ;  /* 0x0000000b0b0b9220 */ /* 0x002fe20000400000 */
[----:B------:R-:W-:Y:S01]  /*46b0*/  FSETP.GEU.AND P1, PT, R123, -126, PT ;  /* 0xc2fc00007b00780b */ /* 0x000fe20003f2e000 */
[----:B------:R-:W1:Y:S03]  /*46c0*/  MUFU.EX2 R72, R127 ;  /* 0x0000007f00487308 */ /* 0x000e660000000800 */
[----:B------:R-:W-:Y:S01]  /*46d0*/  HGMMA.64x16x16.F32.BF16 R152, R24, gdesc[UR4].tnspB, R152, gsb0 ;  /* 0x4020000418987df0 */ /* 0x000fe20008001898 */
[----:B------:R-:W-:Y:S01]  /*46e0*/  UIADD3 UR6, UR14, 0x340, URZ ;  /* 0x000003400e067890 */ /* 0x000fe2000fffe03f */
[----:B------:R-:W-:-:S03]  /*46f0*/  UMOV UR7, 0xc0000010 ;  /* 0xc000001000077882 */ /* 0x000fc60000000000 */
[----:B------:R-:W-:Y:S01]  /*4700*/  @!P6 FMUL R144, R144, 0.5 ;  /* 0x3f0000009090e820 */ /* 0x000fe20000400000 */
[----:B--2---:R-:W-:Y:S01]  /*4710*/  @!P4 FMUL R39, R39, R39 ;  /* 0x000000272727c220 */ /* 0x004fe20000400000 */
[----:B------:R-:W-:Y:S01]  /*4720*/  FSETP.GEU.AND P4, PT, R134, -126, PT ;  /* 0xc2fc00008600780b */ /* 0x000fe20003f8e000 */
[----:B------:R-:W2:Y:S02]  /*4730*/  MUFU.EX2 R38, R145 ;  /* 0x0000009100267308 */ /* 0x000ea40000000800 */
[----:B------:R-:W-:Y:S01]  /*4740*/  FADD R62, R62, R39 ;  /* 0x000000273e3e7221 */ /* 0x000fe20000000000 */
[----:B------:R-:W-:-:S03]  /*4750*/  @!P1 FMUL R123, R123, 0.5 ;  /* 0x3f0000007b7b9820 */ /* 0x000fc60000400000 */
[----:B------:R-:W-:Y:S02]  /*4760*/  FADD R62, R85, R62 ;  /* 0x0000003e553e7221 */ /* 0x000fe40000000000 */
[----:B------:R-:W3:Y:S01]  /*4770*/  MUFU.EX2 R93, R144 ;  /* 0x00000090005d7308 */ /* 0x000ee20000000800 */
[----:B-1----:R-:W-:Y:S01]  /*4780*/  @!P2 FMUL R72, R72, R72 ;  /* 0x000000484848a220 */ /* 0x002fe20000400000 */
[----:B------:R-:W-:Y:S02]  /*4790*/  FSETP.GEU.AND P2, PT, R135, -126, PT ;  /* 0xc2fc00008700780b */ /* 0x000fe40003f4e000 */
[----:B------:R-:W-:Y:S01]  /*47a0*/  @!P4 FMUL R134, R134, 0.5 ;  /* 0x3f0000008686c820 */ /* 0x000fe20000400000 */
[----:B------:R-:W-:-:S03]  /*47b0*/  FADD R63, R63, R72 ;  /* 0x000000483f3f7221 */ /* 0x000fc60000000000 */
[----:B------:R-:W1:Y:S01]  /*47c0*/  MUFU.EX2 R42, R123 ;  /* 0x0000007b002a7308 */ /* 0x000e620000000800 */
[----:B--2---:R-:W-:Y:S01]  /*47d0*/  @!P3 FMUL R38, R38, R38 ;  /* 0x000000262626b220 */ /* 0x004fe20000400000 */
[----:B------:R-:W-:Y:S01]  /*47e0*/  FSETP.GEU.AND P3, PT, R148, -126, PT ;  /* 0xc2fc00009400780b */ /* 0x000fe20003f6e000 */
[----:B------:R-:W-:Y:S02]  /*47f0*/  FADD R63, R88, R63 ;  /* 0x0000003f583f7221 */ /* 0x000fe40000000000 */
[----:B------:R-:W-:Y:S02]  /*4800*/  FADD R22, R65, R38 ;  /* 0x0000002641167221 */ /* 0x000fe40000000000 */
[----:B------:R-:W-:Y:S01]  /*4810*/  @!P2 FMUL R135, R135, 0.5 ;  /* 0x3f0000008787a820 */ /* 0x000fe20000400000 */
[----:B---3--:R-:W-:Y:S01]  /*4820*/  @!P6 FMUL R93, R93, R93 ;  /* 0x0000005d5d5de220 */ /* 0x008fe20000400000 */
[----:B------:R-:W-:Y:S01]  /*4830*/  FSETP.GEU.AND P6, PT, R122, -126, PT ;  /* 0xc2fc00007a00780b */ /* 0x000fe20003fce000 */
[----:B------:R-:W-:-:S02]  /*4840*/  FADD R22, R29, R22 ;  /* 0x000000161d167221 */ /* 0x000fc40000000000 */
[----:B------:R-:W-:-:S03]  /*4850*/  FADD R64, R64, R93 ;  /* 0x0000005d40407221 */ /* 0x000fc60000000000 */
[----:B------:R-:W-:Y:S01]  /*4860*/  @!P3 FMUL R148, R148, 0.5 ;  /* 0x3f0000009494b820 */ /* 0x000fe20000400000 */
[----:B-1----:R-:W-:Y:S01]  /*4870*/  @!P1 FMUL R42, R42, R42 ;  /* 0x0000002a2a2a9220 */ /* 0x002fe20000400000 */
[----:B------:R-:W-:Y:S02]  /*4880*/  WARPGROUP.DEPBAR.LE gsb0, 0x0 ;  /* 0x00008000000079c5 */ /* 0x000fe40000010000 */
[----:B------:R-:W-:Y:S01]  /*4890*/  F2FP.BF16.F32.PACK_AB R24, R105, R47 ;  /* 0x0000002f6918723e */ /* 0x000fe200000010ff */
[----:B------:R-:W-:Y:S01]  /*48a0*/  FADD R47, R40, R120 ;  /* 0x00000078282f7221 */ /* 0x000fe20000000000 */
[----:B------:R-:W-:Y:S01]  /*48b0*/  F2FP.BF16.F32.PACK_AB R26, R109, R108 ;  /* 0x0000006c6d1a723e */ /* 0x000fe200000010ff */
[----:B------:R-:W-:Y:S01]  /*48c0*/  @!P6 FMUL R122, R122, 0.5 ;  /* 0x3f0000007a7ae820 */ /* 0x000fe20000400000 */
[----:B------:R-:W-:Y:S01]  /*48d0*/  F2FP.BF16.F32.PACK_AB R25, R96, R97 ;  /* 0x000000616019723e */ /* 0x000fe200000010ff */
[----:B------:R-:W-:Y:S01]  /*48e0*/  FADD R59, R59, R42 ;  /* 0x0000002a3b3b7221 */ /* 0x000fe20000000000 */
[----:B------:R-:W-:Y:S01]  /*48f0*/  F2FP.BF16.F32.PACK_AB R27, R111, R101 ;  /* 0x000000656f1b723e */ /* 0x000fe200000010ff */
[----:B------:R-:W1:Y:S01]  /*4900*/  MUFU.EX2 R35, R122 ;  /* 0x0000007a00237308 */ /* 0x000e620000000800 */
[----:B------:R-:W-:Y:S01]  /*4910*/  FSETP.GEU.AND P1, PT, R131, -126, PT ;  /* 0xc2fc00008300780b */ /* 0x000fe20003f2e000 */
[----:B------:R-:W-:Y:S01]  /*4920*/  FADD R12, R12, R47 ;  /* 0x0000002f0c0c7221 */ /* 0x000fe20000000000 */
[----:B------:R-:W-:Y:S01]  /*4930*/  WARPGROUP.ARRIVE ;  /* 0x00000000000079c5 */ /* 0x000fe20000000000 */
[----:B------:R-:W-:Y:S01]  /*4940*/  FADD R64, R23, R64 ;  /* 0x0000004017407221 */ /* 0x000fe20000000000 */
[----:B------:R-:W-:-:S04]  /*4950*/  FADD R46, R46, R59 ;  /* 0x0000003b2e2e7221 */ /* 0x000fc80000000000 */
[----:B------:R-:W-:Y:S01]  /*4960*/  HGMMA.64x16x16.F32.BF16 R152, R24, gdesc[UR4].tnspB, R152, gsb0 ;  /* 0x4020000418987df0 */ /* 0x000fe20008001898 */
[----:B------:R-:W-:Y:S01]  /*4970*/  UIADD3 UR6, UR14, 0x360, URZ ;  /* 0x000003600e067890 */ /* 0x000fe2000fffe03f */
[----:B------:R-:W-:-:S03]  /*4980*/  UMOV UR7, 0xc0000010 ;  /* 0xc000001000077882 */ /* 0x000fc60000000000 */
[----:B------:R-:W-:Y:S01]  /*4990*/  @!P1 FMUL R131, R131, 0.5 ;  /* 0x3f00000083839820 */ /* 0x000fe20000400000 */
[----:B-1----:R-:W-:Y:S01]  /*49a0*/  @!P6 FMUL R35, R35, R35 ;  /* 0x000000232323e220 */ /* 0x002fe20000400000 */
[----:B------:R-:W-:Y:S02]  /*49b0*/  FSETP.GEU.AND P6, PT, R130, -126, PT ;  /* 0xc2fc00008200780b */ /* 0x000fe40003fce000 */
[----:B------:R-:W1:Y:S01]  /*49c0*/  MUFU.EX2 R40, R131 ;  /* 0x0000008300287308 */ /* 0x000e620000000800 */
[----:B------:R-:W-:-:S04]  /*49d0*/  FADD R58, R58, R35 ;  /* 0x000000233a3a7221 */ /* 0x000fc80000000000 */
[----:B------:R-:W-:-:S06]  /*49e0*/  FADD R43, R43, R58 ;  /* 0x0000003a2b2b7221 */ /* 0x000fcc0000000000 */
[----:B------:R-:W-:Y:S01]  /*49f0*/  @!P6 FMUL R130, R130, 0.5 ;  /* 0x3f0000008282e820 */ /* 0x000fe20000400000 */
[----:B-1----:R-:W-:Y:S01]  /*4a00*/  @!P1 FMUL R40, R40, R40 ;  /* 0x0000002828289220 */ /* 0x002fe20000400000 */
[----:B------:R-:W-:-:S03]  /*4a10*/  FSETP.GEU.AND P1, PT, R139, -126, PT ;  /* 0xc2fc00008b00780b */ /* 0x000fc60003f2e000 */
[----:B------:R-:W-:-:S04]  /*4a20*/  FADD R67, R67, R40 ;  /* 0x0000002843437221 */ /* 0x000fc80000000000 */
[----:B------:R-:W-:-:S06]  /*4a30*/  FADD R67, R92, R67 ;  /* 0x000000435c437221 */ /* 0x000fcc0000000000 */
[----:B------:R-:W-:Y:S01]  /*4a40*/  @!P1 FMUL R139, R139, 0.5 ;  /* 0x3f0000008b8b9820 */ /* 0x000fe20000400000 */
[----:B------:R-:W-:Y:S02]  /*4a50*/  WARPGROUP.DEPBAR.LE gsb0, 0x0 ;  /* 0x00008000000079c5 */ /* 0x000fe40000010000 */
[----:B------:R-:W-:Y:S02]  /*4a60*/  F2FP.BF16.F32.PACK_AB R24, R113, R112 ;  /* 0x000000707118723e */ /* 0x000fe400000010ff */
[----:B------:R-:W-:Y:S02]  /*4a70*/  F2FP.BF16.F32.PACK_AB R26, R117, R116 ;  /* 0x00000074751a723e */ /* 0x000fe400000010ff */
[----:B------:R-:W-:Y:S01]  /*4a80*/  F2FP.BF16.F32.PACK_AB R25, R30, R11 ;  /* 0x0000000b1e19723e */ /* 0x000fe200000010ff */
[----:B------:R-:W-:Y:S01]  /*4a90*/  FADD R11, R50, R11 ;  /* 0x0000000b320b7221 */ /* 0x000fe20000000000 */
[----:B------:R-:W-:Y:S01]  /*4aa0*/  F2FP.BF16.F32.PACK_AB R27, R34, R31 ;  /* 0x0000001f221b723e */ /* 0x000fe200000010ff */
[----:B------:R-:W-:Y:S01]  /*4ab0*/  FADD R30, R51, R30 ;  /* 0x0000001e331e7221 */ /* 0x000fe20000000000 */
[----:B------:R-:W-:Y:S01]  /*4ac0*/  FADD R50, R41, R121 ;  /* 0x0000007929327221 */ /* 0x000fe20000000000 */
[----:B------:R-:W-:Y:S01]  /*4ad0*/  FADD R51, R45, R124 ;  /* 0x0000007c2d337221 */ /* 0x000fe20000000000 */
[----:B------:R-:W-:Y:S01]  /*4ae0*/  WARPGROUP.ARRIVE ;  /* 0x00000000000079c5 */ /* 0x000fe20000000000 */
[----:B------:R-:W1:Y:S01]  /*4af0*/  MUFU.EX2 R41, R130 ;  /* 0x0000008200297308 */ /* 0x000e620000000800 */
[----:B------:R-:W-:Y:S01]  /*4b00*/  FADD R34, R55, R34 ;  /* 0x0000002237227221 */ /* 0x000fe20000000000 */
[----:B------:R-:W-:Y:S01]  /*4b10*/  FADD R51, R14, R51 ;  /* 0x000000330e337221 */ /* 0x000fe20000000000 */
[----:B------:R-:W-:Y:S01]  /*4b20*/  FADD R55, R48, R128 ;  /* 0x0000008030377221 */ /* 0x000fe20000000000 */
[----:B------:R-:W-:Y:S01]  /*4b30*/  FADD R48, R49, R129 ;  /* 0x0000008131307221 */ /* 0x000fe20000000000 */
[----:B------:R-:W-:Y:S01]  /*4b40*/  HGMMA.64x16x16.F32.BF16 R152, R24, gdesc[UR4].tnspB, R152, gsb0 ;  /* 0x4020000418987df0 */ /* 0x000fe20008001898 */
[----:B------:R-:W-:Y:S01]  /*4b50*/  UIADD3 UR6, UR14, 0x380, URZ ;  /* 0x000003800e067890 */ /* 0x000fe2000fffe03f */
[----:B------:R-:W-:Y:S01]  /*4b60*/  FADD R49, R52, R132 ;  /* 0x0000008434317221 */ /* 0x000fe20000000000 */
[----:B------:R-:W-:Y:S01]  /*4b70*/  UMOV UR7, 0xc0000010 ;  /* 0xc000001000077882 */ /* 0x000fe20000000000 */
[----:B------:R-:W2:Y:S01]  /*4b80*/  MUFU.EX2 R45, R134 ;  /* 0x00000086002d7308 */ /* 0x000ea20000000800 */
[----:B------:R-:W-:Y:S01]  /*4b90*/  FADD R50, R13, R50 ;  /* 0x000000320d327221 */ /* 0x000fe20000000000 */
[----:B------:R-:W-:Y:S01]  /*4ba0*/  FADD R49, R20, R49 ;  /* 0x0000003114317221 */ /* 0x000fe20000000000 */
[----:B------:R-:W-:Y:S01]  /*4bb0*/  FADD R13, R60, R140 ;  /* 0x0000008c3c0d7221 */ /* 0x000fe20000000000 */
[----:B------:R-:W-:Y:S01]  /*4bc0*/  FADD R31, R54, R31 ;  /* 0x0000001f361f7221 */ /* 0x000fe20000000000 */
[----:B------:R-:W-:Y:S01]  /*4bd0*/  FADD R55, R18, R55 ;  /* 0x0000003712377221 */ /* 0x000fe20000000000 */
[----:B------:R-:W-:Y:S01]  /*4be0*/  FADD R52, R53, R133 ;  /* 0x0000008535347221 */ /* 0x000fe20000000000 */
[----:B------:R-:W-:Y:S01]  /*4bf0*/  FADD R32, R32, R13 ;  /* 0x0000000d20207221 */ /* 0x000fe20000000000 */
[----:B-1----:R-:W-:Y:S01]  /*4c00*/  @!P6 FMUL R41, R41, R41 ;  /* 0x000000292929e220 */ /* 0x002fe20000400000 */
[----:B------:R-:W-:Y:S01]  /*4c10*/  FSETP.GEU.AND P6, PT, R138, -126, PT ;  /* 0xc2fc00008a00780b */ /* 0x000fe20003fce000 */
[----:B------:R-:W-:Y:S01]  /*4c20*/  FADD R19, R19, R48 ;  /* 0x0000003013137221 */ /* 0x000fe20000000000 */
[----:B------:R-:W-:Y:S01]  /*4c30*/  FADD R21, R21, R52 ;  /* 0x0000003415157221 */ /* 0x000fe20000000000 */
[----:B------:R-:W-:Y:S01]  /*4c40*/  FADD R66, R66, R41 ;  /* 0x0000002942427221 */ /* 0x000fe20000000000 */
[----:B------:R-:W-:Y:S01]  /*4c50*/  FADD R32, R51, R32 ;  /* 0x0000002033207221 */ /* 0x000fe20000000000 */
[----:B------:R-:W-:Y:S01]  /*4c60*/  FADD R55, R55, R64 ;  /* 0x0000004037377221 */ /* 0x000fe20000000000 */
[----:B------:R-:W-:Y:S01]  /*4c70*/  FADD R22, R19, R22 ;  /* 0x0000001613167221 */ /* 0x000fe20000000000 */
[----:B------:R-:W-:Y:S01]  /*4c80*/  FADD R66, R89, R66 ;  /* 0x0000004259427221 */ /* 0x000fe20000000000 */
[----:B--2---:R-:W-:Y:S01]  /*4c90*/  @!P4 FMUL R45, R45, R45 ;  /* 0x0000002d2d2dc220 */ /* 0x004fe20000400000 */
[----:B------:R-:W-:-:S03]  /*4ca0*/  FSETP.GEU.AND P4, PT, R142, -126, PT ;  /* 0xc2fc00008e00780b */ /* 0x000fc60003f8e000 */
[----:B------:R-:W-:Y:S01]  /*4cb0*/  FADD R70, R70, R45 ;  /* 0x0000002d46467221 */ /* 0x000fe20000000000 */
[----:B------:R-:W-:-:S03]  /*4cc0*/  @!P6 FMUL R138, R138, 0.5 ;  /* 0x3f0000008a8ae820 */ /* 0x000fc60000400000 */
[----:B------:R-:W-:Y:S01]  /*4cd0*/  FADD R70, R77, R70 ;  /* 0x000000464d467221 */ /* 0x000fe20000000000 */
[----:B------:R-:W1:Y:S05]  /*4ce0*/  MUFU.EX2 R47, R138 ;  /* 0x0000008a002f7308 */ /* 0x000e6a0000000800 */
[----:B------:R-:W-:Y:S01]  /*4cf0*/  @!P4 FMUL R142, R142, 0.5 ;  /* 0x3f0000008e8ec820 */ /* 0x000fe20000400000 */
[----:B------:R-:W-:Y:S02]  /*4d00*/  WARPGROUP.DEPBAR.LE gsb0, 0x0 ;  /* 0x00008000000079c5 */ /* 0x000fe40000010000 */
[----:B------:R-:W-:Y:S02]  /*4d10*/  F2FP.BF16.F32.PACK_AB R24, R121, R120 ;  /* 0x000000787918723e */ /* 0x000fe400000010ff */
[----:B------:R-:W-:Y:S01]  /*4d20*/  F2FP.BF16.F32.PACK_AB R26, R125, R124 ;  /* 0x0000007c7d1a723e */ /* 0x000fe200000010ff */
[----:B-1----:R-:W-:Y:S01]  /*4d30*/  @!P6 FMUL R47, R47, R47 ;  /* 0x0000002f2f2fe220 */ /* 0x002fe20000400000 */
[----:B------:R-:W-:Y:S01]  /*4d40*/  F2FP.BF16.F32.PACK_AB R25, R42, R35 ;  /* 0x000000232a19723e */ /* 0x000fe200000010ff */
[----:B------:R-:W-:Y:S01]  /*4d50*/  FADD R35, R56, R136 ;  /* 0x0000008838237221 */ /* 0x000fe20000000000 */
[----:B------:R-:W-:Y:S01]  /*4d60*/  F2FP.BF16.F32.PACK_AB R27, R72, R39 ;  /* 0x00000027481b723e */ /* 0x000fe200000010ff */
[----:B------:R-:W1:Y:S01]  /*4d70*/  MUFU.EX2 R42, R135 ;  /* 0x00000087002a7308 */ /* 0x000e620000000800 */
[----:B------:R-:W-:Y:S01]  /*4d80*/  FSETP.GEU.AND P6, PT, R146, -126, PT ;  /* 0xc2fc00009200780b */ /* 0x000fe20003fce000 */
[----:B------:R-:W-:Y:S01]  /*4d90*/  FADD R35, R28, R35 ;  /* 0x000000231c237221 */ /* 0x000fe20000000000 */
[----:B------:R-:W-:Y:S01]  /*4da0*/  WARPGROUP.ARRIVE ;  /* 0x00000000000079c5 */ /* 0x000fe20000000000 */
[----:B------:R-:W-:-:S02]  /*4db0*/  FADD R23, R74, R47 ;  /* 0x0000002f4a177221 */ /* 0x000fc40000000000 */
[----:B------:R-:W-:Y:S02]  /*4dc0*/  FADD R12, R12, R35 ;  /* 0x000000230c0c7221 */ /* 0x000fe40000000000 */
[----:B------:R-:W2:Y:S01]  /*4dd0*/  MUFU.EX2 R28, R139 ;  /* 0x0000008b001c7308 */ /* 0x000ea20000000800 */
[----:B------:R-:W-:Y:S01]  /*4de0*/  HGMMA.64x16x16.F32.BF16 R152, R24, gdesc[UR4].tnspB, R152, gsb0 ;  /* 0x4020000418987df0 */ /* 0x000fe20008001898 */
[----:B------:R-:W-:Y:S01]  /*4df0*/  UIADD3 UR6, UR14, 0x3a0, URZ ;  /* 0x000003a00e067890 */ /* 0x000fe2000fffe03f */
[----:B------:R-:W-:Y:S01]  /*4e00*/  FADD R84, R84, R23 ;  /* 0x0000001754547221 */ /* 0x000fe20000000000 */
[----:B------:R-:W-:Y:S01]  /*4e10*/  UMOV UR7, 0xc0000010 ;  /* 0xc000001000077882 */ /* 0x000fe20000000000 */
[----:B------:R-:W-:Y:S01]  /*4e20*/  FADD R12, R12, R55 ;  /* 0x000000370c0c7221 */ /* 0x000fe20000000000 */
[----:B------:R-:W-:Y:S01]  /*4e30*/  @!P6 FMUL R146, R146, 0.5 ;  /* 0x3f0000009292e820 */ /* 0x000fe20000400000 */
[----:B------:R-:W-:Y:S01]  /*4e40*/  FADD R43, R43, R84 ;  /* 0x000000542b2b7221 */ /* 0x000fe20000000000 */
[----:B------:R-:W3:Y:S01]  /*4e50*/  MUFU.EX2 R39, R148 ;  /* 0x0000009400277308 */ /* 0x000ee20000000800 */
[----:B-1----:R-:W-:Y:S01]  /*4e60*/  @!P2 FMUL R42, R42, R42 ;  /* 0x0000002a2a2aa220 */ /* 0x002fe20000400000 */
[----:B------:R-:W-:-:S03]  /*4e70*/  FSETP.GEU.AND P2, PT, R143, -126, PT ;  /* 0xc2fc00008f00780b */ /* 0x000fc60003f4e000 */
[----:B------:R-:W-:-:S03]  /*4e80*/  FADD R54, R71, R42 ;  /* 0x0000002a47367221 */ /* 0x000fc60000000000 */
[----:B------:R-:W1:Y:S01]  /*4e90*/  MUFU.EX2 R13, R146 ;  /* 0x00000092000d7308 */ /* 0x000e620000000800 */
[----:B--2---:R-:W-:Y:S01]  /*4ea0*/  @!P1 FMUL R28, R28, R28 ;  /* 0x0000001c1c1c9220 */ /* 0x004fe20000400000 */
[----:B------:R-:W-:Y:S01]  /*4eb0*/  FSETP.GEU.AND P1, PT, R147, -126, PT ;  /* 0xc2fc00009300780b */ /* 0x000fe20003f2e000 */
[----:B------:R-:W-:-:S04]  /*4ec0*/  FADD R54, R81, R54 ;  /* 0x0000003651367221 */ /* 0x000fc80000000000 */
[----:B------:R-:W-:Y:S01]  /*4ed0*/  @!P2 FMUL R143, R143, 0.5 ;  /* 0x3f0000008f8fa820 */ /* 0x000fe20000400000 */
[----:B---3--:R-:W-:Y:S01]  /*4ee0*/  @!P3 FMUL R39, R39, R39 ;  /* 0x000000272727b220 */ /* 0x008fe20000400000 */
[----:B------:R-:W-:-:S03]  /*4ef0*/  FSETP.GEU.AND P3, PT, R149, -126, PT ;  /* 0xc2fc00009500780b */ /* 0x000fc60003f6e000 */
[----:B------:R-:W-:-:S03]  /*4f00*/  FADD R15, R68, R39 ;  /* 0x00000027440f7221 */ /* 0x000fc60000000000 */
[----:B------:R-:W-:Y:S01]  /*4f10*/  @!P1 FMUL R147, R147, 0.5 ;  /* 0x3f00000093939820 */ /* 0x000fe20000400000 */
[----:B-1----:R-:W-:Y:S01]  /*4f20*/  @!P6 FMUL R13, R13, R13 ;  /* 0x0000000d0d0de220 */ /* 0x002fe20000400000 */
[----:B------:R-:W-:Y:S02]  /*4f30*/  FADD R36, R36, R15 ;  /* 0x0000000f24247221 */ /* 0x000fe40000000000 */
[----:B------:R-:W1:Y:S01]  /*4f40*/  MUFU.EX2 R18, R147 ;  /* 0x0000009300127308 */ /* 0x000e620000000800 */
[----:B------:R-:W-:Y:S01]  /*4f50*/  FADD R82, R82, R13 ;  /* 0x0000000d52527221 */ /* 0x000fe20000000000 */
[----:B------:R-:W-:Y:S01]  /*4f60*/  FADD R49, R49, R36 ;  /* 0x0000002431317221 */ /* 0x000fe20000000000 */
[----:B------:R-:W-:Y:S02]  /*4f70*/  @!P3 FMUL R149, R149, 0.5 ;  /* 0x3f0000009595b820 */ /* 0x000fe40000400000 */
[----:B------:R-:W-:Y:S01]  /*4f80*/  FADD R11, R11, R82 ;  /* 0x000000520b0b7221 */ /* 0x000fe20000000000 */
[----:B------:R-:W-:Y:S01]  /*4f90*/  FADD R49, R32, R49 ;  /* 0x0000003120317221 */ /* 0x000fe20000000000 */
[----:B------:R-:W-:-:S02]  /*4fa0*/  WARPGROUP.DEPBAR.LE gsb0, 0x0 ;  /* 0x00008000000079c5 */ /* 0x000fc40000010000 */
[----:B------:R-:W-:Y:S01]  /*4fb0*/  F2FP.BF16.F32.PACK_AB R24, R129, R128 ;  /* 0x000000808118723e */ /* 0x000fe200000010ff */
[----:B------:R-:W2:Y:S01]  /*4fc0*/  MUFU.EX2 R14, R149 ;  /* 0x00000095000e7308 */ /* 0x000ea20000000800 */
[----:B------:R-:W-:Y:S01]  /*4fd0*/  F2FP.BF16.F32.PACK_AB R26, R133, R132 ;  /* 0x00000084851a723e */ /* 0x000fe200000010ff */
[----:B------:R-:W-:Y:S01]  /*4fe0*/  FADD R66, R66, R11 ;  /* 0x0000000b42427221 */ /* 0x000fe20000000000 */
[----:B------:R-:W-:Y:S01]  /*4ff0*/  F2FP.BF16.F32.PACK_AB R25, R40, R41 ;  /* 0x000000292819723e */ /* 0x000fe200000010ff */
[----:B------:R-:W-:Y:S01]  /*5000*/  FADD R40, R57, R137 ;  /* 0x0000008939287221 */ /* 0x000fe20000000000 */
[----:B------:R-:W-:Y:S01]  /*5010*/  F2FP.BF16.F32.PACK_AB R27, R42, R45 ;  /* 0x0000002d2a1b723e */ /* 0x000fe200000010ff */
[----:B------:R-:W-:Y:S01]  /*5020*/  FADD R42, R75, R28 ;  /* 0x0000001c4b2a7221 */ /* 0x000fe20000000000 */
[----:B-1----:R-:W-:Y:S01]  /*5030*/  @!P1 FMUL R18, R18, R18 ;  /* 0x0000001212129220 */ /* 0x002fe20000400000 */
        /* <DEDUP_REMOVED lines=9> */
[----:B--2---:R-:W-:Y:S01]  /*50d0*/  @!P3 FMUL R14, R14, R14 ;  /* 0x0000000e0e0eb220 */ /* 0x004fe20000400000 */
[----:B------:R-:W-:Y:S01]  /*50e0*/  UMOV UR7, 0xc0000010 ;  /* 0xc000001000077882 */ /* 0x000fe20000000000 */
        /* <DEDUP_REMOVED lines=8> */
[----:B------:R-:W-:-:S02]  /*5170*/  FADD R46, R46, R67 ;  /* 0x000000432e2e7221 */ /* 0x000fc40000000000 */
[----:B------:R-:W-:-:S04]  /*5180*/  FADD R79, R79, R40 ;  /* 0x000000284f4f7221 */ /* 0x000fc80000000000 */
[----:B------:R-:W-:-:S04]  /*5190*/  FADD R80, R80, R79 ;  /* 0x0000004f50507221 */ /* 0x000fc80000000000 */
[----:B------:R-:W-:Y:S02]  /*51a0*/  FADD R63, R63, R80 ;  /* 0x000000503f3f7221 */ /* 0x000fe40000000000 */
[----:B------:R-:W-:Y:S01]  /*51b0*/  @!P2 FMUL R151, R151, 0.5 ;  /* 0x3f0000009797a820 */ /* 0x000fe20000400000 */
[----:B------:R-:W-:Y:S02]  /*51c0*/  WARPGROUP.DEPBAR.LE gsb0, 0x0 ;  /* 0x00008000000079c5 */ /* 0x000fe40000010000 */
[----:B------:R-:W1:Y:S01]  /*51d0*/  MUFU.EX2 R27, R142 ;  /* 0x0000008e001b7308 */ /* 0x000e620000000800 */
[----:B------:R-:W-:Y:S02]  /*51e0*/  F2FP.BF16.F32.PACK_AB R24, R137, R136 ;  /* 0x000000888918723e */ /* 0x000fe400000010ff */
[----:B------:R-:W-:Y:S02]  /*51f0*/  F2FP.BF16.F32.PACK_AB R26, R141, R140 ;  /* 0x0000008c8d1a723e */ /* 0x000fe400000010ff */
[----:B------:R-:W-:Y:S01]  /*5200*/  F2FP.BF16.F32.PACK_AB R25, R28, R47 ;  /* 0x0000002f1c19723e */ /* 0x000fe200000010ff */
[----:B------:R-:W-:-:S02]  /*5210*/  FADD R28, R37, R20 ;  /* 0x00000014251c7221 */ /* 0x000fc40000000000 */
[----:B------:R-:W2:Y:S02]  /*5220*/  MUFU.EX2 R20, R151 ;  /* 0x0000009700147308 */ /* 0x000ea40000000800 */
[----:B------:R-:W-:-:S04]  /*5230*/  FADD R21, R21, R28 ;  /* 0x0000001c15157221 */ /* 0x000fc80000000000 */
[----:B------:R-:W-:Y:S01]  /*5240*/  FADD R21, R44, R21 ;  /* 0x000000152c157221 */ /* 0x000fe20000000000 */
[----:B-1----:R-:W-:Y:S01]  /*5250*/  @!P4 FMUL R27, R27, R27 ;  /* 0x0000001b1b1bc220 */ /* 0x002fe20000400000 */
[----:B------:R-:W-:Y:S02]  /*5260*/  FSETP.GEU.AND P4, PT, R150, -126, PT ;  /* 0xc2fc00009600780b */ /* 0x000fe40003f8e000 */
[----:B------:R-:W-:Y:S01]  /*5270*/  FADD R21, R22, R21 ;  /* 0x0000001516157221 */ /* 0x000fe20000000000 */
[----:B------:R-:W-:Y:S01]  /*5280*/  FADD R41, R78, R27 ;  /* 0x0000001b4e297221 */ /* 0x000fe20000000000 */
[----:B------:R-:W-:Y:S02]  /*5290*/  F2FP.BF16.F32.PACK_AB R27, R40, R27 ;  /* 0x0000001b281b723e */ /* 0x000fe400000010ff */
[----:B------:R-:W-:Y:S01]  /*52a0*/  FADD R19, R12, R21 ;  /* 0x000000150c137221 */ /* 0x000fe20000000000 */
[----:B--2---:R-:W-:Y:S01]  /*52b0*/  @!P2 FMUL R20, R20, R20 ;  /* 0x000000141414a220 */ /* 0x004fe20000400000 */
[----:B------:R-:W-:Y:S01]  /*52c0*/  WARPGROUP.ARRIVE ;  /* 0x00000000000079c5 */ /* 0x000fe20000000000 */
[----:B------:R-:W-:-:S02]  /*52d0*/  FADD R41, R76, R41 ;  /* 0x000000294c297221 */ /* 0x000fc40000000000 */
[----:B------:R-:W-:Y:S02]  /*52e0*/  FADD R87, R87, R20 ;  /* 0x0000001457577221 */ /* 0x000fe40000000000 */
[----:B------:R-:W-:Y:S01]  /*52f0*/  @!P4 FMUL R150, R150, 0.5 ;  /* 0x3f0000009696c820 */ /* 0x000fe20000400000 */
[----:B------:R-:W-:Y:S01]  /*5300*/  HGMMA.64x16x16.F32.BF16 R152, R24, gdesc[UR4].tnspB, R152, gsb0 ;  /* 0x4020000418987df0 */ /* 0x000fe20008001898 */
[----:B------:R-:W-:Y:S01]  /*5310*/  UIADD3 UR6, UR14, 0x3e0, URZ ;  /* 0x000003e00e067890 */ /* 0x000fe2000fffe03f */
[----:B------:R-:W-:Y:S01]  /*5320*/  FADD R87, R34, R87 ;  /* 0x0000005722577221 */ /* 0x000fe20000000000 */
[----:B------:R-:W-:Y:S01]  /*5330*/  UMOV UR7, 0xc0000010 ;  /* 0xc000001000077882 */ /* 0x000fe20000000000 */
[----:B------:R-:W-:Y:S02]  /*5340*/  FADD R41, R62, R41 ;  /* 0x000000293e297221 */ /* 0x000fe40000000000 */
[----:B------:R-:W-:-:S04]  /*5350*/  FADD R54, R54, R87 ;  /* 0x0000005736367221 */ /* 0x000fc80000000000 */
[----:B------:R-:W-:-:S04]  /*5360*/  FADD R63, R63, R54 ;  /* 0x000000363f3f7221 */ /* 0x000fc80000000000 */
[----:B------:R-:W-:Y:S01]  /*5370*/  FADD R46, R46, R63 ;  /* 0x0000003f2e2e7221 */ /* 0x000fe20000000000 */
[----:B------:R-:W-:Y:S02]  /*5380*/  WARPGROUP.DEPBAR.LE gsb0, 0x0 ;  /* 0x00008000000079c5 */ /* 0x000fe40000010000 */
[----:B------:R-:W1:Y:S01]  /*5390*/  MUFU.EX2 R27, R150 ;  /* 0x00000096001b7308 */ /* 0x000e620000000800 */
[----:B------:R-:W-:Y:S02]  /*53a0*/  F2FP.BF16.F32.PACK_AB R24, R38, R93 ;  /* 0x0000005d2618723e */ /* 0x000fe400000010ff */
[----:B------:R-:W-:Y:S02]  /*53b0*/  F2FP.BF16.F32.PACK_AB R26, R14, R39 ;  /* 0x000000270e1a723e */ /* 0x000fe400000010ff */
[----:B------:R-:W-:Y:S02]  /*53c0*/  F2FP.BF16.F32.PACK_AB R25, R18, R13 ;  /* 0x0000000d1219723e */ /* 0x000fe400000010ff */
[----:B------:R-:W-:-:S04]  /*53d0*/  IADD3 R13, R2, 0x8820, RZ ;  /* 0x00008820020d7810 */ /* 0x000fc80007ffe0ff */
[----:B------:R-:W-:Y:S01]  /*53e0*/  PRMT R14, RZ, 0x654, R13 ;  /* 0x00000654ff0e7816 */ /* 0x000fe2000000000d */
[----:B-1----:R-:W-:-:S04]  /*53f0*/  @!P4 FMUL R27, R27, R27 ;  /* 0x0000001b1b1bc220 */ /* 0x002fc80000400000 */
[----:B------:R-:W-:Y:S01]  /*5400*/  FADD R86, R86, R27 ;  /* 0x0000001b56567221 */ /* 0x000fe20000000000 */
[----:B------:R-:W-:-:S03]  /*5410*/  F2FP.BF16.F32.PACK_AB R27, R20, R27 ;  /* 0x0000001b141b723e */ /* 0x000fc600000010ff */
[----:B------:R-:W-:Y:S01]  /*5420*/  FADD R31, R31, R86 ;  /* 0x000000561f1f7221 */ /* 0x000fe20000000000 */
[----:B------:R-:W-:-:S03]  /*5430*/  WARPGROUP.ARRIVE ;  /* 0x00000000000079c5 */ /* 0x000fc60000000000 */
[----:B------:R-:W-:-:S03]  /*5440*/  FADD R70, R70, R31 ;  /* 0x0000001f46467221 */ /* 0x000fc60000000000 */
[----:B------:R-:W-:Y:S01]  /*5450*/  HGMMA.64x16x16.F32.BF16 R152, R24, gdesc[UR4].tnspB, R152, gsb0 ;  /* 0x4020000418987df0 */ /* 0x000fe20008001898 */
[----:B------:R-:W-:-:S04]  /*5460*/  FADD R70, R41, R70 ;  /* 0x0000004629467221 */ /* 0x000fc80000000000 */
[----:B------:R-:W-:-:S04]  /*5470*/  FADD R43, R43, R70 ;  /* 0x000000462b2b7221 */ /* 0x000fc80000000000 */
[----:B------:R-:W-:Y:S01]  /*5480*/  FADD R18, R43, R46 ;  /* 0x0000002e2b127221 */ /* 0x000fe20000000000 */
[----:B------:R-:W-:Y:S02]  /*5490*/  WARPGROUP.DEPBAR.LE gsb0, 0x0 ;  /* 0x00008000000079c5 */ /* 0x000fe40000010000 */
[----:B------:R1:W-:Y:S01]  /*54a0*/  SYNCS.ARRIVE.TRANS64.RED.A1T0 RZ, [R14+URZ], RZ ;  /* 0x000000ff0eff79a7 */ /* 0x0003e2000810043f */
[----:B------:R-:W-:Y:S05]  /*54b0*/  @!P5 BRA `(.L_x_24) ;  /* 0x0000004c0048d947 */ /* 0x000fea0003800000 */
[----:B------:R-:W-:Y:S01]  /*54c0*/  MOV R21, R0 ;  /* 0x0000000000157202 */ /* 0x000fe20000000f00 */
[----:B------:R-:W-:Y:S01]  /*54d0*/  ULDC.64 UR18, c[0x0][0x198] ;  /* 0x0000660000127ab9 */ /* 0x000fe20000000a00 */
[----:B------:R-:W-:Y:S01]  /*54e0*/  MOV R15, R9 ;  /* 0x00000009000f7202 */ /* 0x000fe20000000f00 */
[----:B------:R-:W-:Y:S01]  /*54f0*/  ULDC UR15, c[0x0][0x604] ;  /* 0x00018100000f7ab9 */ /* 0x000fe20000000800 */
[----:B------:R-:W-:Y:S02]  /*5500*/  MOV R11, 0x1 ;  /* 0x00000001000b7802 */ /* 0x000fe40000000f00 */
[----:B------:R-:W-:-:S07]  /*5510*/  MOV R23, 0x2 ;  /* 0x0000000200177802 */ /* 0x000fce0000000f00 */
.L_x_37:
[----:B------:R-:W-:Y:S01]  /*5520*/  LEA R9, R23, R2, 0x3 ;  /* 0x0000000217097211 */ /* 0x000fe200078e18ff */
[----:B------:R-:W-:Y:S05]  /*5530*/  YIELD ;  /* 0x0000000000007946 */ /* 0x000fea0003800000 */
[----:B------:R-:W-:-:S04]  /*5540*/  SHF.L.U32 R0, R3, 0x1f, RZ ;  /* 0x0000001f03007819 */ /* 0x000fc800000006ff */
[----:B------:R-:W2:Y:S02]  /*5550*/  SYNCS.PHASECHK.TRANS64.TRYWAIT P1, [R9+URZ+0x8800], R0 ;  /* 0x00880000090075a7 */ /* 0x000ea4000802017f */
[----:B--2---:R-:W-:Y:S05]  /*5560*/  @!P1 BRA `(.L_x_25) ;  /* 0x0000005c00089947 */ /* 0x004fea0003800000 */
.L_x_65:
[----:B------:R-:W-:Y:S05]  /*5570*/  WARPSYNC.ALL ;  /* 0x0000000000007948 */ /* 0x000fea0003800000 */
[----:B------:R-:W-:Y:S02]  /*5580*/  LEA R24, R23, UR16, 0x9 ;  /* 0x0000001017187c11 */ /* 0x000fe4000f8e48ff */
[----:B------:R-:W-:Y:S02]  /*5590*/  MOV R25, 0xc0000010 ;  /* 0xc000001000197802 */ /* 0x000fe40000000f00 */
[----:B------:R-:W-:Y:S02]  /*55a0*/  R2UR UR6, R24 ;  /* 0x00000000180672ca */ /* 0x000fe400000e0000 */
[----:B------:R-:W-:-:S02]  /*55b0*/  R2UR UR7, R25 ;  /* 0x00000000190772ca */ /* 0x000fc400000e0000 */
[----:B------:R-:W-:Y:S01]  /*55c0*/  WARPGROUP.ARRIVE ;  /* 0x00000000000079c5 */ /* 0x000fe20000000000 */
[----:B------:R-:W-:-:S10]  /*55d0*/  ISETP.NE.AND P1, PT, R8, RZ, PT ;  /* 0x000000ff0800720c */ /* 0x000fd40003f25270 */
[----:B------:R-:W-:Y:S03]  /*55e0*/  HGMMA.64x256x16.F32.BF16 R24, gdesc[UR4], RZ, !UPT, gsb0 ;  /* 0x03e00000041879f0 */ /* 0x000fe6000c0018ff */
[----:B------:R-:W-:Y:S02]  /*55f0*/  WARPGROUP.DEPBAR.LE gsb0, 0x0 ;  /* 0x00008000000079c5 */ /* 0x000fe40000010000 */
[----:B------:R-:W-:Y:S05]  /*5600*/  @P1 BRA `(.L_x_26) ;  /* 0x0000000000841947 */ /* 0x000fea0003800000 */
[----:B------:R-:W-:-:S13]  /*5610*/  ISETP.LT.OR P2, PT, R6, 0x1, !P0 ;  /* 0x000000010600780c */ /* 0x000fda0004741670 */
[----:B------:R-:W-:Y:S05]  /*5620*/  @P2 BRA `(.L_x_27) ;  /* 0x0000000000782947 */ /* 0x000fea0003800000 */
[----:B--2---:R-:W-:Y:S02]  /*5630*/  LEA R0, R4, R2, 0x3 ;  /* 0x0000000204007211 */ /* 0x004fe400078e18ff */
[----:B------:R-:W-:Y:S02]  /*5640*/  SHF.L.U32 R9, R5, 0x1f, RZ ;  /* 0x0000001f05097819 */ /* 0x000fe400000006ff */
[----:B------:R-:W-:Y:S02]  /*5650*/  ISETP.NE.AND P3, PT, R17, RZ, PT ;  /* 0x000000ff1100720c */ /* 0x000fe40003f65270 */
[----:B------:R-:W2:Y:S02]  /*5660*/  SYNCS.PHASECHK.TRANS64.TRYWAIT P2, [R0+URZ+0x8820], R9 ;  /* 0x00882009000075a7 */ /* 0x000ea4000804017f */
[----:B--2---:R-:W-:Y:S09]  /*5670*/  @!P2 BRA `(.L_x_28) ;  /* 0x0000005800d8a947 */ /* 0x004ff20003800000 */
.L_x_66:
[----:B------:R-:W-:Y:S05]  /*5680*/  @P3 BRA `(.L_x_29) ;  /* 0x0000000000143947 */ /* 0x000fea0003800000 */
[----:B------:R-:W-:Y:S02]  /*5690*/  LOP3.LUT P2, RZ, R16, 0x1f, RZ, 0xc0, !PT ;  /* 0x0000001f10ff7812 */ /* 0x000fe4000784c0ff */
[----:B--2---:R-:W-:-:S04]  /*56a0*/  MOV R9, 0x2000 ;  /* 0x0000200000097802 */ /* 0x004fc80000000f00 */
[----:B------:R3:W-:Y:S07]  /*56b0*/  SYNCS.ARRIVE.TRANS64 RZ, [R0+URZ+0x8800], R9 ;  /* 0x0088000900ff79a7 */ /* 0x0007ee000800003f */
[----:B------:R-:W-:Y:S05]  /*56c0*/  @!P2 BRA `(.L_x_29) ;  /* 0x000000000004a947 */ /* 0x000fea0003800000 */
[----:B------:R-:W-:Y:S01]  /*56d0*/  BPT.TRAP 0x1 ;  /* 0x000000040000795c */ /* 0x000fe20000300000 */
.L_x_29:
[----:B--23--:R-:W-:Y:S01]  /*56e0*/  LEA R9, R4, R2, 0xd ;  /* 0x0000000204097211 */ /* 0x00cfe200078e68ff */
[----:B------:R-:W-:Y:S01]  /*56f0*/  UIADD3 UR6, UP0, UR18, 0x1f0, URZ ;  /* 0x000001f012067890 */ /* 0x000fe2000ff1e03f */
[----:B------:R-:W-:Y:S01]  /*5700*/  R2UR UR35, R7 ;  /* 0x00000000072372ca */ /* 0x000fe200000e0000 */
[----:B------:R-:W-:Y:S01]  /*5710*/  UMOV UR8, 0x0 ;  /* 0x0000000000087882 */ /* 0x000fe20000000000 */
[----:B------:R-:W-:Y:S01]  /*5720*/  R2UR UR33, R0 ;  /* 0x00000000002172ca */ /* 0x000fe200000e0000 */
[----:B------:R-:W-:Y:S01]  /*5730*/  UIADD3.X UR7, URZ, UR19, URZ, UP0, !UPT ;  /* 0x000000133f077290 */ /* 0x000fe200087fe43f */
[----:B------:R-:W-:Y:S01]  /*5740*/  R2UR UR32, R9 ;  /* 0x00000000092072ca */ /* 0x000fe200000e0000 */
[----:B------:R-:W-:Y:S01]  /*5750*/  UMOV UR9, 0x10000000 ;  /* 0x1000000000097882 */ /* 0x000fe20000000000 */
[----:B------:R-:W-:Y:S01]  /*5760*/  UMOV UR34, URZ ;  /* 0x0000003f00227c82 */ /* 0x000fe20008000000 */
[----:B------:R-:W-:-:S04]  /*5770*/  IADD3 R4, R4, 0x1, RZ ;  /* 0x0000000104047810 */ /* 0x000fc80007ffe0ff */
[C---:B------:R-:W-:Y:S02]  /*5780*/  ISETP.NE.AND P2, PT, R4.reuse, 0x4, PT ;  /* 0x000000040400780c */ /* 0x040fe40003f45270 */
[----:B------:R-:W-:Y:S02]  /*5790*/  USHF.L.U32 UR35, UR35, 0x8, URZ ;  /* 0x0000000823237899 */ /* 0x000fe4000800063f */
[----:B------:R-:W-:Y:S01]  /*57a0*/  UIADD3 UR33, UR33, 0x8800, URZ ;  /* 0x0000880021217890 */ /* 0x000fe2000fffe03f */
[----:B------:R-:W-:Y:S01]  /*57b0*/  SEL R0, RZ, 0x1, P2 ;  /* 0x00000001ff007807 */ /* 0x000fe20001000000 */
[----:B------:R-:W-:Y:S01]  /*57c0*/  UIADD3 UR32, UR32, 0x800, URZ ;  /* 0x0000080020207890 */ /* 0x000fe2000fffe03f */
[----:B------:R-:W-:Y:S02]  /*57d0*/  SEL R4, R4, RZ, P2 ;  /* 0x000000ff04047207 */ /* 0x000fe40001000000 */
[----:B------:R-:W-:-:S06]  /*57e0*/  LOP3.LUT R5, R5, R0, RZ, 0x3c, !PT ;  /* 0x0000000005057212 */ /* 0x000fcc00078e3cff */
[----:B------:R3:W-:Y:S02]  /*57f0*/  UTMALDG.4D [UR32], [UR6], desc[UR8] ;  /* 0x00000820060075b4 */ /* 0x0007e40008019000 */
[----:B---3--:R-:W-:Y:S01]  /*5800*/  NOP ;  /* 0x0000000000007918 */ /* 0x008fe20000000000 */
.L_x_27:
[----:B------:R-:W-:-:S07]  /*5810*/  IADD3 R6, R6, -0x1, RZ ;  /* 0xffffffff06067810 */ /* 0x000fce0007ffe0ff */
.L_x_26:
[----:B------:R-:W-:Y:S01]  /*5820*/  IADD3 R12, R23, 0x1, RZ ;  /* 0x00000001170c7810 */ /* 0x000fe20007ffe0ff */
[----:B------:R-:W-:Y:S05]  /*5830*/  WARPSYNC.ALL ;  /* 0x0000000000007948 */ /* 0x000fea0003800000 */
[----:B------:R-:W-:-:S04]  /*5840*/  ISETP.NE.AND P2, PT, R12, 0x4, PT ;  /* 0x000000040c00780c */ /* 0x000fc80003f45270 */
[----:B--2---:R-:W-:Y:S02]  /*5850*/  SEL R0, RZ, 0x1, P2 ;  /* 0x00000001ff007807 */ /* 0x004fe40001000000 */
[----:B------:R-:W-:Y:S02]  /*5860*/  SEL R12, R12, RZ, P2 ;  /* 0x000000ff0c0c7207 */ /* 0x000fe40001000000 */
[----:B------:R-:W-:Y:S02]  /*5870*/  LOP3.LUT R3, R3, R0, RZ, 0x3c, !PT ;  /* 0x0000000003037212 */ /* 0x000fe400078e3cff */
[----:B------:R-:W-:Y:S01]  /*5880*/  FMNMX R0, R24, R21, !PT ;  /* 0x0000001518007209 */ /* 0x000fe20007800000 */
[----:B------:R-:W-:Y:S01]  /*5890*/  BSSY B0, `(.L_x_30) ;  /* 0x00000a4000007945 */ /* 0x000fe20003800000 */
[----:B-1----:R-:W-:Y:S02]  /*58a0*/  FMNMX R14, R26, R15, !PT ;  /* 0x0000000f1a0e7209 */ /* 0x002fe40007800000 */
        /* <DEDUP_REMOVED lines=126> */
[----:B------:R-:W-:Y:S01]  /*6090*/  LEA R163, R11, R13, 0x3 ;  /* 0x0000000d0ba37211 */ /* 0x000fe200078e18ff */
[----:B------:R-:W1:Y:S01]  /*60a0*/  SHFL.BFLY PT, R9, R14, 0x1, 0x1f ;  /* 0x0c201f000e097f89 */ /* 0x000e6200000e0000 */
[----:B------:R-:W-:-:S02]  /*60b0*/  SHF.L.U32 R162, R3, 0x1f, RZ ;  /* 0x0000001f03a27819 */ /* 0x000fc400000006ff */
[----:B------:R-:W-:Y:S01]  /*60c0*/  PRMT R163, RZ, 0x654, R163 ;  /* 0x00000654ffa37816 */ /* 0x000fe200000000a3 */
[----:B------:R-:W2:Y:S03]  /*60d0*/  SHFL.BFLY PT, R23, R20, 0x1, 0x1f ;  /* 0x0c201f0014177f89 */ /* 0x000ea600000e0000 */
[----:B------:R3:W-:Y:S01]  /*60e0*/  SYNCS.ARRIVE.TRANS64.RED.A1T0 RZ, [R163+URZ], RZ ;  /* 0x000000ffa3ff79a7 */ /* 0x0007e2000810043f */
[----:B-1----:R-:W-:Y:S02]  /*60f0*/  FMNMX R22, R14, R9, !PT ;  /* 0x000000090e167209 */ /* 0x002fe40007800000 */
[----:B--2---:R-:W-:-:S03]  /*6100*/  FMNMX R161, R20, R23, !PT ;  /* 0x0000001714a17209 */ /* 0x004fc60007800000 */
[----:B------:R-:W1:Y:S01]  /*6110*/  SHFL.BFLY PT, R9, R22, 0x2, 0x1f ;  /* 0x0c401f0016097f89 */ /* 0x000e6200000e0000 */
[----:B------:R-:W-:-:S03]  /*6120*/  LEA R23, R12, R2, 0x3 ;  /* 0x000000020c177211 */ /* 0x000fc600078e18ff */
[----:B------:R-:W2:Y:S01]  /*6130*/  SHFL.BFLY PT, R160, R161, 0x2, 0x1f ;  /* 0x0c401f00a1a07f89 */ /* 0x000ea200000e0000 */
[----:B------:R-:W4:Y:S01]  /*6140*/  SYNCS.PHASECHK.TRANS64.TRYWAIT P4, [R23+URZ+0x8800], R162 ;  /* 0x008800a2170075a7 */ /* 0x000f22000808017f */
[----:B-1----:R-:W-:Y:S02]  /*6150*/  FMNMX R0, R22, R9, !PT ;  /* 0x0000000916007209 */ /* 0x002fe40007800000 */
[----:B--2---:R-:W-:Y:S02]  /*6160*/  FMNMX R9, R161, R160, !PT ;  /* 0x000000a0a1097209 */ /* 0x004fe40007800000 */
[C---:B------:R-:W-:Y:S02]  /*6170*/  FSETP.NEU.AND P2, PT, R0.reuse, -INF , PT ;  /* 0xff8000000000780b */ /* 0x040fe40003f4d000 */
[----:B------:R-:W-:Y:S02]  /*6180*/  FSETP.NEU.AND P3, PT, R9, -INF , PT ;  /* 0xff8000000900780b */ /* 0x000fe40003f6d000 */
[----:B------:R-:W-:-:S02]  /*6190*/  FSEL R160, R0, RZ, P2 ;  /* 0x000000ff00a07208 */ /* 0x000fc40001000000 */
[----:B------:R-:W-:-:S03]  /*61a0*/  FSEL R164, R9, RZ, P3 ;  /* 0x000000ff09a47208 */ /* 0x000fc60001800000 */
[----:B------:R-:W-:Y:S02]  /*61b0*/  FADD R14, -R160, R21 ;  /* 0x00000015a00e7221 */ /* 0x000fe40000000100 */
[----:B------:R-:W-:Y:S02]  /*61c0*/  FADD R15, -R164, R15 ;  /* 0x0000000fa40f7221 */ /* 0x000fe40000000100 */
[----:B------:R-:W-:Y:S01]  /*61d0*/  FMUL R20, R14, UR15 ;  /* 0x0000000f0e147c20 */ /* 0x000fe20008400000 */
[----:B------:R-:W-:Y:S01]  /*61e0*/  FMUL R14, R164, UR15 ;  /* 0x0000000fa40e7c20 */ /* 0x000fe20008400000 */
[----:B------:R-:W-:-:S03]  /*61f0*/  FMUL R15, R15, UR15 ;  /* 0x0000000f0f0f7c20 */ /* 0x000fc60008400000 */
[----:B------:R-:W-:Y:S01]  /*6200*/  FSETP.GEU.AND P5, PT, R20, -126, PT ;  /* 0xc2fc00001400780b */ /* 0x000fe20003fae000 */
[--C-:B------:R-:W-:Y:S01]  /*6210*/  FFMA R26, R26, UR15, -R14.reuse ;  /* 0x0000000f1a1a7c23 */ /* 0x100fe2000800080e */
[----:B------:R-:W-:Y:S01]  /*6220*/  FSETP.GEU.AND P6, PT, R15, -126, PT ;  /* 0xc2fc00000f00780b */ /* 0x000fe20003fce000 */
[--C-:B------:R-:W-:Y:S01]  /*6230*/  FFMA R27, R27, UR15, -R14.reuse ;  /* 0x0000000f1b1b7c23 */ /* 0x100fe2000800080e */
[----:B------:R-:W-:Y:S02]  /*6240*/  FFMA R161, R30, UR15, -R14 ;  /* 0x0000000f1ea17c23 */ /* 0x000fe4000800080e */
[----:B------:R-:W-:Y:S02]  /*6250*/  FSETP.GEU.AND P2, PT, R26, -126, PT ;  /* 0xc2fc00001a00780b */ /* 0x000fe40003f4e000 */
[----:B------:R-:W-:-:S05]  /*6260*/  FSETP.GEU.AND P3, PT, R27, -126, PT ;  /* 0xc2fc00001b00780b */ /* 0x000fca0003f6e000 */
[----:B------:R-:W-:Y:S02]  /*6270*/  @!P5 FMUL R20, R20, 0.5 ;  /* 0x3f0000001414d820 */ /* 0x000fe40000400000 */
[----:B------:R-:W-:-:S04]  /*6280*/  @!P6 FMUL R15, R15, 0.5 ;  /* 0x3f0000000f0fe820 */ /* 0x000fc80000400000 */
[----:B------:R-:W1:Y:S01]  /*6290*/  MUFU.EX2 R20, R20 ;  /* 0x0000001400147308 */ /* 0x000e620000000800 */
[----:B------:R-:W-:-:S07]  /*62a0*/  @!P2 FMUL R26, R26, 0.5 ;  /* 0x3f0000001a1aa820 */ /* 0x000fce0000400000 */
[----:B------:R3:W2:Y:S01]  /*62b0*/  MUFU.EX2 R22, R15 ;  /* 0x0000000f00167308 */ /* 0x0006a20000000800 */
[----:B----4-:R-:W-:Y:S05]  /*62c0*/  @!P4 BRA `(.L_x_31) ;  /* 0x0000004c00d8c947 */ /* 0x010fea0003800000 */
.L_x_67:
[----:B------:R-:W-:Y:S05]  /*62d0*/  BSYNC B0 ;  /* 0x0000000000007941 */ /* 0x000fea0003800000 */
.L_x_30:
[----:B------:R-:W-:Y:S01]  /*62e0*/  @!P3 FMUL R27, R27, 0.5 ;  /* 0x3f0000001b1bb820 */ /* 0x000fe20000400000 */
[----:B---3--:R-:W-:Y:S01]  /*62f0*/  FMUL R15, R160, UR15 ;  /* 0x0000000fa00f7c20 */ /* 0x008fe20008400000 */
[--C-:B------:R-:W-:Y:S01]  /*6300*/  FFMA R21, R31, UR15, -R14.reuse ;  /* 0x0000000f1f157c23 */ /* 0x100fe2000800080e */
[----:B-1----:R-:W-:Y:S01]  /*6310*/  @!P5 FMUL R20, R20, R20 ;  /* 0x000000141414d220 */ /* 0x002fe20000400000 */
[----:B------:R-:W1:Y:S01]  /*6320*/  MUFU.EX2 R30, R27 ;  /* 0x0000001b001e7308 */ /* 0x000e620000000800 */
[--C-:B----4-:R-:W-:Y:S01]  /*6330*/  FFMA R162, R28, UR15, -R15.reuse ;  /* 0x0000000f1ca27c23 */ /* 0x110fe2000800080f */
[----:B------:R-:W-:Y:S01]  /*6340*/  FSETP.GEU.AND P4, PT, R161, -126, PT ;  /* 0xc2fc0000a100780b */ /* 0x000fe20003f8e000 */
[--C-:B------:R-:W-:Y:S01]  /*6350*/  FFMA R28, R29, UR15, -R15.reuse ;  /* 0x0000000f1d1c7c23 */ /* 0x100fe2000800080f */
[----:B------:R-:W-:Y:S01]  /*6360*/  FSETP.GEU.AND P5, PT, R21, -126, PT ;  /* 0xc2fc00001500780b */ /* 0x000fe20003fae000 */
[--C-:B------:R-:W-:Y:S01]  /*6370*/  FFMA R24, R24, UR15, -R15.reuse ;  /* 0x0000000f18187c23 */ /* 0x100fe2000800080f */
[--C-:B------:R-:W-:Y:S01]  /*6380*/  FFMA R29, R32, UR15, -R15.reuse ;  /* 0x0000000f201d7c23 */ /* 0x100fe2000800080f */
[--C-:B------:R-:W-:Y:S01]  /*6390*/  FFMA R35, R35, UR15, -R14.reuse ;  /* 0x0000000f23237c23 */ /* 0x100fe2000800080e */
[----:B------:R-:W3:Y:S01]  /*63a0*/  MUFU.EX2 R23, R26 ;  /* 0x0000001a00177308 */ /* 0x000ee20000000800 */
[----:B--2---:R-:W-:Y:S01]  /*63b0*/  @!P6 FMUL R22, R22, R22 ;  /* 0x000000161616e220 */ /* 0x004fe20000400000 */
[----:B------:R-:W-:Y:S01]  /*63c0*/  FSETP.GEU.AND P6, PT, R24, -126, PT ;  /* 0xc2fc00001800780b */ /* 0x000fe20003fce000 */
[--C-:B------:R-:W-:Y:S01]  /*63d0*/  FFMA R25, R25, UR15, -R15.reuse ;  /* 0x0000000f19197c23 */ /* 0x100fe2000800080f */
[--C-:B------:R-:W-:Y:S01]  /*63e0*/  FFMA R32, R37, UR15, -R15.reuse ;  /* 0x0000000f25207c23 */ /* 0x100fe2000800080f */
[--C-:B------:R-:W-:Y:S01]  /*63f0*/  FFMA R37, R40, UR15, -R15.reuse ;  /* 0x0000000f28257c23 */ /* 0x100fe2000800080f */
[--C-:B------:R-:W-:Y:S01]  /*6400*/  FFMA R34, R34, UR15, -R14.reuse ;  /* 0x0000000f22227c23 */ /* 0x100fe2000800080e */
[----:B------:R-:W-:Y:S01]  /*6410*/  @!P4 FMUL R161, R161, 0.5 ;  /* 0x3f000000a1a1c820 */ /* 0x000fe20000400000 */
[--C-:B------:R-:W-:Y:S01]  /*6420*/  FFMA R163, R38, UR15, -R14.reuse ;  /* 0x0000000f26a37c23 */ /* 0x100fe2000800080e */
[----:B-1----:R-:W-:Y:S01]  /*6430*/  @!P3 FMUL R30, R30, R30 ;  /* 0x0000001e1e1eb220 */ /* 0x002fe20000400000 */
[----:B------:R-:W-:Y:S01]  /*6440*/  FSETP.GEU.AND P3, PT, R162, -126, PT ;  /* 0xc2fc0000a200780b */ /* 0x000fe20003f6e000 */
[----:B------:R-:W-:Y:S01]  /*6450*/  @!P5 FMUL R21, R21, 0.5 ;  /* 0x3f0000001515d820 */ /* 0x000fe20000400000 */
[----:B------:R-:W1:Y:S01]  /*6460*/  MUFU.EX2 R31, R161 ;  /* 0x000000a1001f7308 */ /* 0x000e620000000800 */
[--C-:B------:R-:W-:Y:S01]  /*6470*/  FFMA R40, R42, UR15, -R14.reuse ;  /* 0x0000000f2a287c23 */ /* 0x100fe2000800080e */
[--C-:B------:R-:W-:Y:S01]  /*6480*/  FFMA R45, R45, UR15, -R15.reuse ;  /* 0x0000000f2d2d7c23 */ /* 0x100fe2000800080f */
[----:B------:R-:W-:Y:S01]  /*6490*/  @!P6 FMUL R24, R24, 0.5 ;  /* 0x3f0000001818e820 */ /* 0x000fe20000400000 */
[--C-:B------:R-:W-:Y:S01]  /*64a0*/  FFMA R33, R33, UR15, -R15.reuse ;  /* 0x0000000f21217c23 */ /* 0x100fe2000800080f */
[----:B---3--:R-:W-:Y:S01]  /*64b0*/  @!P2 FMUL R23, R23, R23 ;  /* 0x000000171717a220 */ /* 0x008fe20000400000 */
[----:B------:R-:W-:Y:S01]  /*64c0*/  FSETP.GEU.AND P2, PT, R25, -126, PT ;  /* 0xc2fc00001900780b */ /* 0x000fe20003f4e000 */
[--C-:B------:R-:W-:Y:S01]  /*64d0*/  FFMA R46, R46, UR15, -R14.reuse ;  /* 0x0000000f2e2e7c23 */ /* 0x100fe2000800080e */
[----:B------:R-:W2:Y:S01]  /*64e0*/  MUFU.EX2 R21, R21 ;  /* 0x0000001500157308 */ /* 0x000ea20000000800 */
[----:B------:R-:W-:Y:S01]  /*64f0*/  LEA R164, R12, UR14, 0x9 ;  /* 0x0000000e0ca47c11 */ /* 0x000fe2000f8e48ff */
[----:B------:R-:W-:Y:S05]  /*6500*/  WARPSYNC.ALL ;  /* 0x0000000000007948 */ /* 0x000fea0003800000 */
[----:B------:R-:W-:Y:S01]  /*6510*/  @!P3 FMUL R162, R162, 0.5 ;  /* 0x3f000000a2a2b820 */ /* 0x000fe20000400000 */
[----:B------:R3:W4:Y:S01]  /*6520*/  MUFU.EX2 R160, R24 ;  /* 0x0000001800a07308 */ /* 0x0007220000000800 */
[----:B-1----:R-:W-:Y:S01]  /*6530*/  @!P4 FMUL R31, R31, R31 ;  /* 0x0000001f1f1fc220 */ /* 0x002fe20000400000 */
[----:B------:R-:W-:Y:S01]  /*6540*/  FSETP.GEU.AND P4, PT, R28, -126, PT ;  /* 0xc2fc00001c00780b */ /* 0x000fe20003f8e000 */
[----:B------:R-:W-:Y:S01]  /*6550*/  @!P2 FMUL R25, R25, 0.5 ;  /* 0x3f0000001919a820 */ /* 0x000fe20000400000 */
[----:B------:R-:W-:Y:S01]  /*6560*/  MOV R165, 0xc0000010 ;  /* 0xc000001000a57802 */ /* 0x000fe20000000f00 */
[-C--:B------:R-:W-:Y:S01]  /*6570*/  FMUL R152, R152, R20.reuse ;  /* 0x0000001498987220 */ /* 0x080fe20000400000 */
[----:B------:R-:W-:Y:S01]  /*6580*/  R2UR UR6, R164 ;  /* 0x00000000a40672ca */ /* 0x000fe200000e0000 */
[-C--:B------:R-:W-:Y:S01]  /*6590*/  FMUL R153, R153, R20.reuse ;  /* 0x0000001499997220 */ /* 0x080fe20000400000 */
[----:B------:R-:W1:Y:S01]  /*65a0*/  MUFU.EX2 R162, R162 ;  /* 0x000000a200a27308 */ /* 0x000e620000000800 */
[----:B--2---:R-:W-:Y:S01]  /*65b0*/  @!P5 FMUL R21, R21, R21 ;  /* 0x000000151515d220 */ /* 0x004fe20000400000 */
[----:B------:R-:W-:Y:S01]  /*65c0*/  FSETP.GEU.AND P5, PT, R29, -126, PT ;  /* 0xc2fc00001d00780b */ /* 0x000fe20003fae000 */
[--C-:B---3--:R-:W-:Y:S01]  /*65d0*/  FFMA R24, R36, UR15, -R15.reuse ;  /* 0x0000000f24187c23 */ /* 0x108fe2000800080f */
[----:B------:R-:W-:Y:S01]  /*65e0*/  R2UR UR7, R165 ;  /* 0x00000000a50772ca */ /* 0x000fe200000e0000 */
[-C--:B------:R-:W-:Y:S01]  /*65f0*/  FMUL R156, R156, R20.reuse ;  /* 0x000000149c9c7220 */ /* 0x080fe20000400000 */
[----:B------:R-:W-:Y:S01]  /*6600*/  FMUL R157, R157, R20 ;  /* 0x000000149d9d7220 */ /* 0x000fe20000400000 */
[----:B------:R-:W-:Y:S01]  /*6610*/  @!P4 FMUL R28, R28, 0.5 ;  /* 0x3f0000001c1cc820 */ /* 0x000fe20000400000 */
[----:B------:R2:W3:Y:S01]  /*6620*/  MUFU.EX2 R161, R25 ;  /* 0x0000001900a17308 */ /* 0x0004e20000000800 */
[----:B----4-:R-:W-:Y:S01]  /*6630*/  @!P6 FMUL R160, R160, R160 ;  /* 0x000000a0a0a0e220 */ /* 0x010fe20000400000 */
[----:B------:R-:W-:Y:S01]  /*6640*/  FSETP.GEU.AND P6, PT, R33, -126, PT ;  /* 0xc2fc00002100780b */ /* 0x000fe20003fce000 */
[-C--:B------:R-:W-:Y:S01]  /*6650*/  FMUL R154, R154, R22.reuse ;  /* 0x000000169a9a7220 */ /* 0x080fe20000400000 */
[-C--:B------:R-:W-:Y:S01]  /*6660*/  FMUL R155, R155, R22.reuse ;  /* 0x000000169b9b7220 */ /* 0x080fe20000400000 */
[-C--:B------:R-:W-:Y:S01]  /*6670*/  FMUL R158, R158, R22.reuse ;  /* 0x000000169e9e7220 */ /* 0x080fe20000400000 */
[----:B------:R-:W-:Y:S01]  /*6680*/  FMUL R159, R159, R22 ;  /* 0x000000169f9f7220 */ /* 0x000fe20000400000 */
[----:B------:R-:W-:Y:S01]  /*6690*/  @!P5 FMUL R29, R29, 0.5 ;  /* 0x3f0000001d1dd820 */ /* 0x000fe20000400000 */
[----:B------:R-:W4:Y:S01]  /*66a0*/  MUFU.EX2 R28, R28 ;  /* 0x0000001c001c7308 */ /* 0x000f220000000800 */
[----:B-1----:R-:W-:Y:S01]  /*66b0*/  @!P3 FMUL R162, R162, R162 ;  /* 0x000000a2a2a2b220 */ /* 0x002fe20000400000 */
[----:B------:R-:W-:Y:S01]  /*66c0*/  FSETP.GEU.AND P3, PT, R35, -126, PT ;  /* 0xc2fc00002300780b */ /* 0x000fe20003f6e000 */
[--C-:B--2---:R-:W-:Y:S01]  /*66d0*/  FFMA R25, R39, UR15, -R14.reuse ;  /* 0x0000000f27197c23 */ /* 0x104fe2000800080e */
[--C-:B------:R-:W-:Y:S01]  /*66e0*/  FFMA R39, R41, UR15, -R15.reuse ;  /* 0x0000000f29277c23 */ /* 0x100fe2000800080f */
[--C-:B------:R-:W-:Y:S01]  /*66f0*/  FFMA R41, R43, UR15, -R14.reuse ;  /* 0x0000000f2b297c23 */ /* 0x100fe2000800080e */
[--C-:B------:R-:W-:Y:S01]  /*6700*/  FFMA R43, R44, UR15, -R15.reuse ;  /* 0x0000000f2c2b7c23 */ /* 0x100fe2000800080f */
[----:B------:R-:W-:Y:S01]  /*6710*/  @!P6 FMUL R33, R33, 0.5 ;  /* 0x3f0000002121e820 */ /* 0x000fe20000400000 */
[----:B------:R-:W1:Y:S01]  /*6720*/  MUFU.EX2 R29, R29 ;  /* 0x0000001d001d7308 */ /* 0x000e620000000800 */
[----:B---3--:R-:W-:Y:S01]  /*6730*/  @!P2 FMUL R161, R161, R161 ;  /* 0x000000a1a1a1a220 */ /* 0x008fe20000400000 */
[----:B------:R-:W-:Y:S01]  /*6740*/  FSETP.GEU.AND P2, PT, R34, -126, PT ;  /* 0xc2fc00002200780b */ /* 0x000fe20003f4e000 */
[--C-:B------:R-:W-:Y:S01]  /*6750*/  FFMA R44, R49, UR15, -R15.reuse ;  /* 0x0000000f312c7c23 */ /* 0x100fe2000800080f */
[----:B------:R-:W-:Y:S01]  /*6760*/  F2FP.BF16.F32.PACK_AB R27, R21, R31 ;  /* 0x0000001f151b723e */ /* 0x000fe200000010ff */
[--C-:B------:R-:W-:Y:S01]  /*6770*/  FFMA R42, R48, UR15, -R15.reuse ;  /* 0x0000000f302a7c23 */ /* 0x100fe2000800080f */
[--C-:B------:R-:W-:Y:S01]  /*6780*/  FFMA R48, R51, UR15, -R14.reuse ;  /* 0x0000000f33307c23 */ /* 0x100fe2000800080e */
[----:B------:R-:W-:Y:S01]  /*6790*/  @!P3 FMUL R35, R35, 0.5 ;  /* 0x3f0000002323b820 */ /* 0x000fe20000400000 */
[----:B------:R-:W2:Y:S01]  /*67a0*/  MUFU.EX2 R33, R33 ;  /* 0x0000002100217308 */ /* 0x000ea20000000800 */
[----:B----4-:R-:W-:Y:S01]  /*67b0*/  @!P4 FMUL R28, R28, R28 ;  /* 0x0000001c1c1cc220 */ /* 0x010fe20000400000 */
[----:B------:R-:W-:Y:S01]  /*67c0*/  FSETP.GEU.AND P4, PT, R24, -126, PT ;  /* 0xc2fc00001800780b */ /* 0x000fe20003f8e000 */
[--C-:B------:R-:W-:Y:S01]  /*67d0*/  FFMA R51, R53, UR15, -R15.reuse ;  /* 0x0000000f35337c23 */ /* 0x100fe2000800080f */
[--C-:B------:R-:W-:Y:S01]  /*67e0*/  FFMA R53, R55, UR15, -R14.reuse ;  /* 0x0000000f37357c23 */ /* 0x100fe2000800080e */
[--C-:B------:R-:W-:Y:S01]  /*67f0*/  FFMA R55, R58, UR15, -R14.reuse ;  /* 0x0000000f3a377c23 */ /* 0x100fe2000800080e */
[----:B------:R-:W-:Y:S01]  /*6800*/  F2FP.BF16.F32.PACK_AB R26, R28, R162 ;  /* 0x000000a21c1a723e */ /* 0x000fe200000010ff */
[----:B------:R-:W-:Y:S01]  /*6810*/  @!P2 FMUL R34, R34, 0.5 ;  /* 0x3f0000002222a820 */ /* 0x000fe20000400000 */
        /* <DEDUP_REMOVED lines=16> */
[----:B------:R2:W4:Y:S01]  /*6920*/  MUFU.EX2 R38, R24 ;  /* 0x0000001800267308 */ /* 0x0005220000000800 */
        /* <DEDUP_REMOVED lines=16> */
[----:B----4-:R-:W-:Y:S01]  /*6a30*/  @!P4 FMUL R38, R38, R38 ;  /* 0x000000262626c220 */ /* 0x010fe20000400000 */
        /* <DEDUP_REMOVED lines=14> */
[----:B------:R3:W4:Y:S01]  /*6b20*/  MUFU.EX2 R35, R25 ;  /* 0x0000001900237308 */ /* 0x0007220000000800 */
        /* <DEDUP_REMOVED lines=10> */
[--C-:B---3--:R-:W-:Y:S01]  /*6bd0*/  FFMA R25, R50, UR15, -R14.reuse ;  /* 0x0000000f32197c23 */ /* 0x108fe2000800080e */
[--C-:B------:R-:W-:Y:S01]  /*6be0*/  FFMA R50, R52, UR15, -R15.reuse ;  /* 0x0000000f34327c23 */ /* 0x100fe2000800080f */
        /* <DEDUP_REMOVED lines=43> */
[----:B------:R1:W4:Y:S01]  /*6ea0*/  MUFU.EX2 R49, R24 ;  /* 0x0000001800317308 */ /* 0x0003220000000800 */
        /* <DEDUP_REMOVED lines=8> */
[----:B-1----:R-:W-:Y:S01]  /*6f30*/  F2FP.BF16.F32.PACK_AB R24, R161, R160 ;  /* 0x000000a0a118723e */ /* 0x002fe200000010ff */
[----:B---3--:R-:W-:Y:S01]  /*6f40*/  @!P4 FMUL R47, R47, R47 ;  /* 0x0000002f2f2fc220 */ /* 0x008fe20000400000 */
[----:B------:R-:W-:Y:S01]  /*6f50*/  FSETP.GEU.AND P4, PT, R48, -126, PT ;  /* 0xc2fc00003000780b */ /* 0x000fe20003f8e000 */
[--C-:B------:R-:W-:Y:S01]  /*6f60*/  FFMA R105, R107, UR15, -R14.reuse ;  /* 0x0000000f6b697c23 */ /* 0x100fe2000800080e */
[--C-:B------:R-:W-:Y:S01]  /*6f70*/  FFMA R110, R110, UR15, -R14.reuse ;  /* 0x0000000f6e6e7c23 */ /* 0x100fe2000800080e */
[----:B------:R-:W-:Y:S01]  /*6f80*/  FFMA R111, R111, UR15, -R14 ;  /* 0x0000000f6f6f7c23 */ /* 0x000fe2000800080e */
[----:B------:R-:W-:Y:S01]  /*6f90*/  @!P2 FMUL R44, R44, 0.5 ;  /* 0x3f0000002c2ca820 */ /* 0x000fe20000400000 */
[----:B------:R1:W3:Y:S01]  /*6fa0*/  MUFU.EX2 R46, R25 ;  /* 0x00000019002e7308 */ /* 0x0002e20000000800 */
[----:B----4-:R-:W-:Y:S01]  /*6fb0*/  @!P5 FMUL R49, R49, R49 ;  /* 0x000000313131d220 */ /* 0x010fe20000400000 */
[----:B------:R-:W-:Y:S01]  /*6fc0*/  FSETP.GEU.AND P5, PT, R50, -126, PT ;  /* 0xc2fc00003200780b */ /* 0x000fe20003fae000 */
[----:B------:R-:W-:Y:S01]  /*6fd0*/  FFMA R20, R20, R19, R160 ;  /* 0x0000001314147223 */ /* 0x000fe200000000a0 */
[--C-:B------:R-:W-:Y:S01]  /*6fe0*/  FFMA R112, R112, UR15, -R15.reuse ;  /* 0x0000000f70707c23 */ /* 0x100fe2000800080f */
[----:B------:R-:W-:Y:S01]  /*6ff0*/  FFMA R113, R113, UR15, -R15 ;  /* 0x0000000f71717c23 */ /* 0x000fe2000800080f */
[----:B------:R-:W-:Y:S01]  /*7000*/  FFMA R114, R114, UR15, -R14 ;  /* 0x0000000f72727c23 */ /* 0x000fe2000800080e */
[----:B------:R-:W-:Y:S01]  /*7010*/  FADD R161, R20, R161 ;  /* 0x000000a114a17221 */ /* 0x000fe20000000000 */
[----:B------:R-:W4:Y:S01]  /*7020*/  MUFU.EX2 R44, R44 ;  /* 0x0000002c002c7308 */ /* 0x000f220000000800 */
[----:B-1----:R-:W-:Y:S01]  /*7030*/  F2FP.BF16.F32.PACK_AB R25, R30, R23 ;  /* 0x000000171e19723e */ /* 0x002fe200000010ff */
[----:B------:R-:W-:Y:S01]  /*7040*/  @!P4 FMUL R48, R48, 0.5 ;  /* 0x3f0000003030c820 */ /* 0x000fe20000400000 */
[----:B--2---:R-:W-:Y:S01]  /*7050*/  @!P6 FMUL R42, R42, R42 ;  /* 0x0000002a2a2ae220 */ /* 0x004fe20000400000 */
[----:B------:R-:W-:Y:S01]  /*7060*/  FSETP.GEU.AND P6, PT, R51, -126, PT ;  /* 0xc2fc00003300780b */ /* 0x000fe20003fce000 */
[----:B------:R-:W-:Y:S01]  /*7070*/  WARPGROUP.ARRIVE ;  /* 0x00000000000079c5 */ /* 0x000fe20000000000 */
[----:B------:R-:W-:Y:S01]  /*7080*/  FFMA R23, R22, R18, R23 ;  /* 0x0000001216177223 */ /* 0x000fe20000000017 */
[----:B------:R-:W-:Y:S01]  /*7090*/  @!P5 FMUL R50, R50, 0.5 ;  /* 0x3f0000003232d820 */ /* 0x000fe20000400000 */
[----:B------:R-:W1:Y:S01]  /*70a0*/  MUFU.EX2 R48, R48 ;  /* 0x0000003000307308 */ /* 0x000e620000000800 */
[----:B---3--:R-:W-:Y:S01]  /*70b0*/  @!P3 FMUL R46, R46, R46 ;  /* 0x0000002e2e2eb220 */ /* 0x008fe20000400000 */
[----:B------:R-:W-:Y:S01]  /*70c0*/  FSETP.GEU.AND P3, PT, R53, -126, PT ;  /* 0xc2fc00003500780b */ /* 0x000fe20003f6e000 */
[----:B------:R-:W-:Y:S01]  /*70d0*/  HGMMA.64x16x16.F32.BF16 R152, R24, gdesc[UR4].tnspB, R152, gsb0 ;  /* 0x4020000418987df0 */ /* 0x000fe20008001898 */
[----:B------:R-:W-:Y:S01]  /*70e0*/  FADD R30, R23, R30 ;  /* 0x0000001e171e7221 */ /* 0x000fe20000000000 */
[----:B------:R-:W-:Y:S01]  /*70f0*/  IADD3 R22, R164, 0x120, RZ ;  /* 0x00000120a4167810 */ /* 0x000fe20007ffe0ff */
[----:B------:R-:W-:Y:S01]  /*7100*/  FADD R161, R161, R162 ;  /* 0x000000a2a1a17221 */ /* 0x000fe20000000000 */
[----:B------:R-:W-:Y:S01]  /*7110*/  MOV R23, 0xc0000010 ;  /* 0xc000001000177802 */ /* 0x000fe20000000f00 */
[----:B------:R-:W2:Y:S01]  /*7120*/  MUFU.EX2 R50, R50 ;  /* 0x0000003200327308 */ /* 0x000ea20000000800 */
[----:B----4-:R-:W-:Y:S01]  /*7130*/  @!P2 FMUL R44, R44, R44 ;  /* 0x0000002c2c2ca220 */ /* 0x010fe20000400000 */
[----:B------:R-:W-:Y:S01]  /*7140*/  FSETP.GEU.AND P2, PT, R52, -126, PT ;  /* 0xc2fc00003400780b */ /* 0x000fe20003f4e000 */
[----:B------:R-:W-:Y:S01]  /*7150*/  @!P6 FMUL R51, R51, 0.5 ;  /* 0x3f0000003333e820 */ /* 0x000fe20000400000 */
[----:B------:R-:W-:Y:S01]  /*7160*/  FADD R30, R30, R31 ;  /* 0x0000001f1e1e7221 */ /* 0x000fe20000000000 */
[----:B------:R-:W-:Y:S01]  /*7170*/  FFMA R31, R116, UR15, -R15 ;  /* 0x0000000f741f7c23 */ /* 0x000fe2000800080f */
[--C-:B------:R-:W-:Y:S01]  /*7180*/  FFMA R118, R118, UR15, -R14.reuse ;  /* 0x0000000f76767c23 */ /* 0x100fe2000800080e */
[----:B------:R-:W-:Y:S01]  /*7190*/  @!P3 FMUL R53, R53, 0.5 ;  /* 0x3f0000003535b820 */ /* 0x000fe20000400000 */
[----:B------:R-:W-:Y:S01]  /*71a0*/  FADD R21, R30, R21 ;  /* 0x000000151e157221 */ /* 0x000fe20000000000 */
[----:B-1----:R-:W-:Y:S01]  /*71b0*/  @!P4 FMUL R48, R48, R48 ;  /* 0x000000303030c220 */ /* 0x002fe20000400000 */
[----:B------:R-:W-:Y:S01]  /*71c0*/  FSETP.GEU.AND P4, PT, R54, -126, PT ;  /* 0xc2fc00003600780b */ /* 0x000fe20003f8e000 */
[----:B------:R-:W1:Y:S01]  /*71d0*/  MUFU.EX2 R51, R51 ;  /* 0x0000003300337308 */ /* 0x000e620000000800 */
[--C-:B------:R-:W-:Y:S01]  /*71e0*/  FFMA R30, R115, UR15, -R14.reuse ;  /* 0x0000000f731e7c23 */ /* 0x100fe2000800080e */
[--C-:B------:R-:W-:Y:S01]  /*71f0*/  FFMA R120, R120, UR15, -R15.reuse ;  /* 0x0000000f78787c23 */ /* 0x100fe2000800080f */
[--C-:B------:R-:W-:Y:S01]  /*7200*/  FFMA R119, R119, UR15, -R14.reuse ;  /* 0x0000000f77777c23 */ /* 0x100fe2000800080e */
[----:B------:R-:W-:Y:S01]  /*7210*/  @!P2 FMUL R52, R52, 0.5 ;  /* 0x3f0000003434a820 */ /* 0x000fe20000400000 */
[--C-:B------:R-:W-:Y:S01]  /*7220*/  FFMA R136, R136, UR15, -R15.reuse ;  /* 0x0000000f88887c23 */ /* 0x100fe2000800080f */
[----:B--2---:R-:W-:Y:S01]  /*7230*/  @!P5 FMUL R50, R50, R50 ;  /* 0x000000323232d220 */ /* 0x004fe20000400000 */
[----:B------:R-:W-:Y:S01]  /*7240*/  FSETP.GEU.AND P5, PT, R56, -126, PT ;  /* 0xc2fc00003800780b */ /* 0x000fe20003fae000 */
[----:B------:R-:W2:Y:S01]  /*7250*/  MUFU.EX2 R53, R53 ;  /* 0x0000003500357308 */ /* 0x000ea20000000800 */
[--C-:B------:R-:W-:Y:S01]  /*7260*/  FFMA R137, R137, UR15, -R15.reuse ;  /* 0x0000000f89897c23 */ /* 0x100fe2000800080f */
[--C-:B------:R-:W-:Y:S01]  /*7270*/  FFMA R141, R141, UR15, -R15.reuse ;  /* 0x0000000f8d8d7c23 */ /* 0x100fe2000800080f */
[--C-:B------:R-:W-:Y:S01]  /*7280*/  FFMA R140, R140, UR15, -R15.reuse ;  /* 0x0000000f8c8c7c23 */ /* 0x100fe2000800080f */
[----:B------:R-:W-:Y:S01]  /*7290*/  @!P4 FMUL R54, R54, 0.5 ;  /* 0x3f0000003636c820 */ /* 0x000fe20000400000 */
[--C-:B------:R-:W-:Y:S01]  /*72a0*/  FFMA R142, R142, UR15, -R14.reuse ;  /* 0x0000000f8e8e7c23 */ /* 0x100fe2000800080e */
[--C-:B------:R-:W-:Y:S01]  /*72b0*/  FFMA R143, R143, UR15, -R14.reuse ;  /* 0x0000000f8f8f7c23 */ /* 0x100fe2000800080e */
[--C-:B------:R-:W-:Y:S01]  /*72c0*/  FFMA R145, R145, UR15, -R15.reuse ;  /* 0x0000000f91917c23 */ /* 0x100fe2000800080f */
[----:B------:R-:W3:Y:S01]  /*72d0*/  MUFU.EX2 R52, R52 ;  /* 0x0000003400347308 */ /* 0x000ee20000000800 */
[----:B-1----:R-:W-:Y:S01]  /*72e0*/  @!P6 FMUL R51, R51, R51 ;  /* 0x000000333333e220 */ /* 0x002fe20000400000 */
[----:B------:R-:W-:Y:S01]  /*72f0*/  FSETP.GEU.AND P6, PT, R55, -126, PT ;  /* 0xc2fc00003700780b */ /* 0x000fe20003fce000 */
[--C-:B------:R-:W-:Y:S01]  /*7300*/  FFMA R146, R146, UR15, -R14.reuse ;  /* 0x0000000f92927c23 */ /* 0x100fe2000800080e */
[----:B------:R-:W-:Y:S01]  /*7310*/  @!P5 FMUL R56, R56, 0.5 ;  /* 0x3f0000003838d820 */ /* 0x000fe20000400000 */
[----:B------:R-:W-:Y:S01]  /*7320*/  FFMA R144, R144, UR15, -R15 ;  /* 0x0000000f90907c23 */ /* 0x000fe2000800080f */
[--C-:B------:R-:W-:Y:S01]  /*7330*/  FFMA R147, R147, UR15, -R14.reuse ;  /* 0x0000000f93937c23 */ /* 0x100fe2000800080e */
[----:B------:R-:W-:Y:S01]  /*7340*/  FFMA R150, R150, UR15, -R14 ;  /* 0x0000000f96967c23 */ /* 0x000fe2000800080e */
[----:B------:R-:W1:Y:S01]  /*7350*/  MUFU.EX2 R54, R54 ;  /* 0x0000003600367308 */ /* 0x000e620000000800 */
[----:B--2---:R-:W-:Y:S01]  /*7360*/  @!P3 FMUL R53, R53, R53 ;  /* 0x000000353535b220 */ /* 0x004fe20000400000 */
[----:B------:R-:W-:-:S02]  /*7370*/  WARPGROUP.DEPBAR.LE gsb0, 0x0 ;  /* 0x00008000000079c5 */ /* 0x000fc40000010000 */
[----:B------:R-:W-:Y:S01]  /*7380*/  IADD3 R24, R164, 0x20, RZ ;  /* 0x00000020a4187810 */ /* 0x000fe20007ffe0ff */
[--C-:B------:R-:W-:Y:S01]  /*7390*/  FFMA R148, R148, UR15, -R15.reuse ;  /* 0x0000000f94947c23 */ /* 0x100fe2000800080f */
[----:B------:R-:W-:Y:S01]  /*73a0*/  MOV R25, 0xc0000010 ;  /* 0xc000001000197802 */ /* 0x000fe20000000f00 */
[----:B------:R-:W-:Y:S01]  /*73b0*/  @!P6 FMUL R55, R55, 0.5 ;  /* 0x3f0000003737e820 */ /* 0x000fe20000400000 */
[----:B------:R-:W-:Y:S01]  /*73c0*/  R2UR UR6, R24 ;  /* 0x00000000180672ca */ /* 0x000fe200000e0000 */
[----:B---3--:R-:W-:Y:S01]  /*73d0*/  @!P2 FMUL R52, R52, R52 ;  /* 0x000000343434a220 */ /* 0x008fe20000400000 */
[----:B------:R-:W-:Y:S01]  /*73e0*/  R2UR UR7, R25 ;  /* 0x00000000190772ca */ /* 0x000fe200000e0000 */
[----:B------:R-:W2:Y:S01]  /*73f0*/  MUFU.EX2 R56, R56 ;  /* 0x0000003800387308 */ /* 0x000ea20000000800 */
[----:B------:R-:W-:Y:S01]  /*7400*/  F2FP.BF16.F32.PACK_AB R24, R33, R29 ;  /* 0x0000001d2118723e */ /* 0x000fe200000010ff */
[----:B------:R-:W-:Y:S01]  /*7410*/  FFMA R149, R149, UR15, -R15 ;  /* 0x0000000f95957c23 */ /* 0x000fe2000800080f */
[----:B------:R-:W-:-:S02]  /*7420*/  F2FP.BF16.F32.PACK_AB R25, R36, R34 ;  /* 0x000000222419723e */ /* 0x000fc400000010ff */
[----:B------:R-:W-:Y:S01]  /*7430*/  F2FP.BF16.F32.PACK_AB R26, R32, R38 ;  /* 0x00000026201a723e */ /* 0x000fe200000010ff */
[----:B-1----:R-:W-:Y:S01]  /*7440*/  @!P4 FMUL R54, R54, R54 ;  /* 0x000000363636c220 */ /* 0x002fe20000400000 */
[----:B------:R-:W-:Y:S01]  /*7450*/  F2FP.BF16.F32.PACK_AB R27, R35, R163 ;  /* 0x000000a3231b723e */ /* 0x000fe200000010ff */
[----:B------:R-:W1:Y:S01]  /*7460*/  MUFU.EX2 R55, R55 ;  /* 0x0000003700377308 */ /* 0x000e620000000800 */
[----:B------:R-:W-:Y:S02]  /*7470*/  FSETP.GEU.AND P2, PT, R57, -126, PT ;  /* 0xc2fc00003900780b */ /* 0x000fe40003f4e000 */
[----:B------:R-:W-:Y:S01]  /*7480*/  WARPGROUP.ARRIVE ;  /* 0x00000000000079c5 */ /* 0x000fe20000000000 */
[----:B------:R-:W-:Y:S02]  /*7490*/  FSETP.GEU.AND P3, PT, R58, -126, PT ;  /* 0xc2fc00003a00780b */ /* 0x000fe40003f6e000 */
[----:B------:R-:W-:Y:S02]  /*74a0*/  FSETP.GEU.AND P4, PT, R59, -126, PT ;  /* 0xc2fc00003b00780b */ /* 0x000fe40003f8e000 */
[----:B------:R-:W-:Y:S01]  /*74b0*/  IADD3 R11, R11, 0x1, RZ ;  /* 0x000000010b0b7810 */ /* 0x000fe20007ffe0ff */
[----:B------:R-:W-:Y:S01]  /*74c0*/  HGMMA.64x16x16.F32.BF16 R152, R24, gdesc[UR4].tnspB, R152, gsb0 ;  /* 0x4020000418987df0 */ /* 0x000fe20008001898 */
[----:B--2---:R-:W-:Y:S01]  /*74d0*/  @!P5 FMUL R56, R56, R56 ;  /* 0x000000383838d220 */ /* 0x004fe20000400000 */
[----:B------:R-:W-:-:S03]  /*74e0*/  FSETP.GEU.AND P5, PT, R61, -126, PT ;  /* 0xc2fc00003d00780b */ /* 0x000fc60003fae000 */
[----:B------:R-:W-:-:S03]  /*74f0*/  @!P2 FMUL R57, R57, 0.5 ;  /* 0x3f0000003939a820 */ /* 0x000fc60000400000 */
[----:B------:R-:W-:Y:S01]  /*7500*/  @!P3 FMUL R58, R58, 0.5 ;  /* 0x3f0000003a3ab820 */ /* 0x000fe20000400000 */
[----:B-1----:R-:W-:Y:S01]  /*7510*/  @!P6 FMUL R55, R55, R55 ;  /* 0x000000373737e220 */ /* 0x002fe20000400000 */
[----:B------:R-:W-:Y:S01]  /*7520*/  @!P4 FMUL R59, R59, 0.5 ;  /* 0x3f0000003b3bc820 */ /* 0x000fe20000400000 */
[----:B------:R-:W1:Y:S01]  /*7530*/  MUFU.EX2 R57, R57 ;  /* 0x0000003900397308 */ /* 0x000e620000000800 */
[----:B------:R-:W-:-:S03]  /*7540*/  FSETP.GEU.AND P6, PT, R60, -126, PT ;  /* 0xc2fc00003c00780b */ /* 0x000fc60003fce000 */
[----:B------:R-:W-:-:S04]  /*7550*/  @!P5 FMUL R61, R61, 0.5 ;  /* 0x3f0000003d3dd820 */ /* 0x000fc80000400000 */
[----:B------:R-:W2:Y:S06]  /*7560*/  MUFU.EX2 R58, R58 ;  /* 0x0000003a003a7308 */ /* 0x000eac0000000800 */
[----:B------:R-:W-:Y:S02]  /*7570*/  @!P6 FMUL R60, R60, 0.5 ;  /* 0x3f0000003c3ce820 */ /* 0x000fe40000400000 */
[----:B------:R-:W3:Y:S01]  /*7580*/  MUFU.EX2 R59, R59 ;  /* 0x0000003b003b7308 */ /* 0x000ee20000000800 */
[----:B-1----:R-:W-:Y:S01]  /*7590*/  @!P2 FMUL R57, R57, R57 ;  /* 0x000000393939a220 */ /* 0x002fe20000400000 */
[----:B------:R-:W-:-:S06]  /*75a0*/  FSETP.GEU.AND P2, PT, R62, -126, PT ;  /* 0xc2fc00003e00780b */ /* 0x000fcc0003f4e000 */
[----:B------:R-:W1:Y:S01]  /*75b0*/  MUFU.EX2 R61, R61 ;  /* 0x0000003d003d7308 */ /* 0x000e620000000800 */
[----:B--2---:R-:W-:Y:S01]  /*75c0*/  @!P3 FMUL R58, R58, R58 ;  /* 0x0000003a3a3ab220 */ /* 0x004fe20000400000 */
[----:B------:R-:W-:Y:S01]  /*75d0*/  FSETP.GEU.AND P3, PT, R63, -126, PT ;  /* 0xc2fc00003f00780b */ /* 0x000fe20003f6e000 */
[----:B------:R-:W-:Y:S02]  /*75e0*/  WARPGROUP.DEPBAR.LE gsb0, 0x0 ;  /* 0x00008000000079c5 */ /* 0x000fe40000010000 */
[----:B------:R-:W-:Y:S01]  /*75f0*/  IADD3 R24, R164, 0x40, RZ ;  /* 0x00000040a4187810 */ /* 0x000fe20007ffe0ff */
[----:B---3--:R-:W-:Y:S01]  /*7600*/  @!P4 FMUL R59, R59, R59 ;  /* 0x0000003b3b3bc220 */ /* 0x008fe20000400000 */
[----:B------:R-:W-:Y:S01]  /*7610*/  MOV R25, 0xc0000010 ;  /* 0xc000001000197802 */ /* 0x000fe20000000f00 */
[----:B------:R-:W2:Y:S01]  /*7620*/  MUFU.EX2 R60, R60 ;  /* 0x0000003c003c7308 */ /* 0x000ea20000000800 */
[----:B------:R-:W-:Y:S01]  /*7630*/  R2UR UR6, R24 ;  /* 0x00000000180672ca */ /* 0x000fe200000e0000 */
[----:B------:R-:W-:Y:S01]  /*7640*/  @!P2 FMUL R62, R62, 0.5 ;  /* 0x3f0000003e3ea820 */ /* 0x000fe20000400000 */
[----:B------:R-:W-:-:S04]  /*7650*/  R2UR UR7, R25 ;  /* 0x00000000190772ca */ /* 0x000fc800000e0000 */
[----:B------:R-:W-:Y:S01]  /*7660*/  @!P3 FMUL R63, R63, 0.5 ;  /* 0x3f0000003f3fb820 */ /* 0x000fe20000400000 */
[----:B------:R-:W-:Y:S01]  /*7670*/  F2FP.BF16.F32.PACK_AB R24, R39, R37 ;  /* 0x000000252718723e */ /* 0x000fe200000010ff */
[----:B-1----:R-:W-:Y:S01]  /*7680*/  @!P5 FMUL R61, R61, R61 ;  /* 0x0000003d3d3dd220 */ /* 0x002fe20000400000 */
[----:B------:R-:W-:Y:S01]  /*7690*/  F2FP.BF16.F32.PACK_AB R25, R41, R40 ;  /* 0x000000282919723e */ /* 0x000fe200000010ff */
[----:B------:R-:W1:Y:S01]  /*76a0*/  MUFU.EX2 R62, R62 ;  /* 0x0000003e003e7308 */ /* 0x000e620000000800 */
[----:B------:R-:W-:Y:S02]  /*76b0*/  F2FP.BF16.F32.PACK_AB R26, R45, R43 ;  /* 0x0000002b2d1a723e */ /* 0x000fe400000010ff */
[----:B------:R-:W-:Y:S02]  /*76c0*/  F2FP.BF16.F32.PACK_AB R27, R49, R47 ;  /* 0x0000002f311b723e */ /* 0x000fe400000010ff */
[----:B------:R-:W-:Y:S02]  /*76d0*/  FSETP.GEU.AND P4, PT, R64, -126, PT ;  /* 0xc2fc00004000780b */ /* 0x000fe40003f8e000 */
[----:B------:R-:W-:Y:S01]  /*76e0*/  WARPGROUP.ARRIVE ;  /* 0x00000000000079c5 */ /* 0x000fe20000000000 */
[----:B------:R-:W-:Y:S01]  /*76f0*/  FSETP.GEU.AND P5, PT, R67, -126, PT ;  /* 0xc2fc00004300780b */ /* 0x000fe20003fae000 */
[----:B------:R-:W3:Y:S01]  /*7700*/  MUFU.EX2 R63, R63 ;  /* 0x0000003f003f7308 */ /* 0x000ee20000000800 */
[----:B--2---:R-:W-:Y:S01]  /*7710*/  @!P6 FMUL R60, R60, R60 ;  /* 0x0000003c3c3ce220 */ /* 0x004fe20000400000 */
[----:B------:R-:W-:-:S02]  /*7720*/  FSETP.GEU.AND P6, PT, R68, -126, PT ;  /* 0xc2fc00004400780b */ /* 0x000fc40003fce000 */
[----:B------:R-:W-:Y:S01]  /*7730*/  HGMMA.64x16x16.F32.BF16 R152, R24, gdesc[UR4].tnspB, R152, gsb0 ;  /* 0x4020000418987df0 */ /* 0x000fe20008001898 */
[----:B-1----:R-:W-:-:S04]  /*7740*/  @!P2 FMUL R62, R62, R62 ;  /* 0x0000003e3e3ea220 */ /* 0x002fc80000400000 */
[----:B------:R-:W-:Y:S01]  /*7750*/  @!P4 FMUL R64, R64, 0.5 ;  /* 0x3f0000004040c820 */ /* 0x000fe20000400000 */
[----:B------:R-:W-:Y:S02]  /*7760*/  FSETP.GEU.AND P2, PT, R65, -126, PT ;  /* 0xc2fc00004100780b */ /* 0x000fe40003f4e000 */
[----:B------:R-:W-:-:S03]  /*7770*/  @!P5 FMUL R67, R67, 0.5 ;  /* 0x3f0000004343d820 */ /* 0x000fc60000400000 */
[----:B------:R-:W1:Y:S01]  /*7780*/  MUFU.EX2 R64, R64 ;  /* 0x0000004000407308 */ /* 0x000e620000000800 */
[----:B------:R-:W-:Y:S01]  /*7790*/  @!P6 FMUL R68, R68, 0.5 ;  /* 0x3f0000004444e820 */ /* 0x000fe20000400000 */
[----:B---3--:R-:W-:Y:S01]  /*77a0*/  @!P3 FMUL R63, R63, R63 ;  /* 0x0000003f3f3fb220 */ /* 0x008fe20000400000 */
[----:B------:R-:W-:-:S05]  /*77b0*/  FSETP.GEU.AND P3, PT, R66, -126, PT ;  /* 0xc2fc00004200780b */ /* 0x000fca0003f6e000 */
[----:B------:R-:W2:Y:S01]  /*77c0*/  MUFU.EX2 R67, R67 ;  /* 0x0000004300437308 */ /* 0x000ea20000000800 */
[----:B------:R-:W-:-:S07]  /*77d0*/  @!P2 FMUL R65, R65, 0.5 ;  /* 0x3f0000004141a820 */ /* 0x000fce0000400000 */
[----:B------:R-:W3:Y:S01]  /*77e0*/  MUFU.EX2 R69, R68 ;  /* 0x0000004400457308 */ /* 0x000ee20000000800 */
[----:B-1----:R-:W-:Y:S01]  /*77f0*/  @!P4 FMUL R64, R64, R64 ;  /* 0x000000404040c220 */ /* 0x002fe20000400000 */
[----:B------:R-:W-:Y:S01]  /*7800*/  FSETP.GEU.AND P4, PT, R165, -126, PT ;  /* 0xc2fc0000a500780b */ /* 0x000fe20003f8e000 */
[----:B------:R-:W-:-:S05]  /*7810*/  @!P3 FMUL R66, R66, 0.5 ;  /* 0x3f0000004242b820 */ /* 0x000fca0000400000 */
[----:B------:R-:W1:Y:S01]  /*7820*/  MUFU.EX2 R65, R65 ;  /* 0x0000004100417308 */ /* 0x000e620000000800 */
[----:B--2---:R-:W-:Y:S01]  /*7830*/  @!P5 FMUL R67, R67, R67 ;  /* 0x000000434343d220 */ /* 0x004fe20000400000 */
[----:B------:R-:W-:Y:S01]  /*7840*/  FSETP.GEU.AND P5, PT, R70, -126, PT ;  /* 0xc2fc00004600780b */ /* 0x000fe20003fae000 */
[----:B------:R-:W-:Y:S02]  /*7850*/  WARPGROUP.DEPBAR.LE gsb0, 0x0 ;  /* 0x00008000000079c5 */ /* 0x000fe40000010000 */
[----:B------:R-:W-:Y:S02]  /*7860*/  IADD3 R24, R164, 0x60, RZ ;  /* 0x00000060a4187810 */ /* 0x000fe40007ffe0ff */
[----:B------:R-:W-:Y:S01]  /*7870*/  @!P4 FMUL R165, R165, 0.5 ;  /* 0x3f000000a5a5c820 */ /* 0x000fe20000400000 */
[----:B------:R-:W-:Y:S01]  /*7880*/  MOV R25, 0xc0000010 ;  /* 0xc000001000197802 */ /* 0x000fe20000000f00 */
[----:B---3--:R-:W-:Y:S01]  /*7890*/  @!P6 FMUL R69, R69, R69 ;  /* 0x000000454545e220 */ /* 0x008fe20000400000 */
[----:B------:R-:W-:Y:S01]  /*78a0*/  R2UR UR6, R24 ;  /* 0x00000000180672ca */ /* 0x000fe200000e0000 */
[----:B------:R-:W2:Y:S01]  /*78b0*/  MUFU.EX2 R66, R66 ;  /* 0x0000004200427308 */ /* 0x000ea20000000800 */
[----:B------:R-:W-:-:S03]  /*78c0*/  R2UR UR7, R25 ;  /* 0x00000000190772ca */ /* 0x000fc600000e0000 */
[----:B------:R-:W-:Y:S01]  /*78d0*/  @!P5 FMUL R70, R70, 0.5 ;  /* 0x3f0000004646d820 */ /* 0x000fe20000400000 */
[----:B------:R-:W-:Y:S01]  /*78e0*/  F2FP.BF16.F32.PACK_AB R24, R44, R42 ;  /* 0x0000002a2c18723e */ /* 0x000fe200000010ff */
[----:B-1----:R-:W-:Y:S01]  /*78f0*/  @!P2 FMUL R65, R65, R65 ;  /* 0x000000414141a220 */ /* 0x002fe20000400000 */
[----:B------:R-:W-:Y:S02]  /*7900*/  F2FP.BF16.F32.PACK_AB R25, R48, R46 ;  /* 0x0000002e3019723e */ /* 0x000fe400000010ff */
[----:B------:R-:W-:Y:S01]  /*7910*/  F2FP.BF16.F32.PACK_AB R26, R51, R50 ;  /* 0x00000032331a723e */ /* 0x000fe200000010ff */
[----:B------:R1:W3:Y:S01]  /*7920*/  MUFU.EX2 R68, R165 ;  /* 0x000000a500447308 */ /* 0x0002e20000000800 */
[----:B------:R-:W-:Y:S02]  /*7930*/  F2FP.BF16.F32.PACK_AB R27, R53, R52 ;  /* 0x00000034351b723e */ /* 0x000fe400000010ff */
[----:B------:R-:W-:Y:S02]  /*7940*/  FSETP.GEU.AND P6, PT, R71, -126, PT ;  /* 0xc2fc00004700780b */ /* 0x000fe40003fce000 */
[----:B------:R-:W-:Y:S01]  /*7950*/  WARPGROUP.ARRIVE ;  /* 0x00000000000079c5 */ /* 0x000fe20000000000 */
[----:B------:R-:W-:-:S02]  /*7960*/  FSETP.GEU.AND P2, PT, R72, -126, PT ;  /* 0xc2fc00004800780b */ /* 0x000fc40003f4e000 */
[----:B------:R-:W4:Y:S01]  /*7970*/  MUFU.EX2 R70, R70 ;  /* 0x0000004600467308 */ /* 0x000f220000000800 */
[----:B--2---:R-:W-:Y:S01]  /*7980*/  @!P3 FMUL R66, R66, R66 ;  /* 0x000000424242b220 */ /* 0x004fe20000400000 */
[----:B------:R-:W-:Y:S01]  /*7990*/  FSETP.GEU.AND P3, PT, R73, -126, PT ;  /* 0xc2fc00004900780b */ /* 0x000fe20003f6e000 */
[----:B------:R-:W-:Y:S01]  /*79a0*/  HGMMA.64x16x16.F32.BF16 R152, R24, gdesc[UR4].tnspB, R152, gsb0 ;  /* 0x4020000418987df0 */ /* 0x000fe20008001898 */
[----:B-1----:R-:W-:-:S04]  /*79b0*/  MOV R165, 0xc0000010 ;  /* 0xc000001000a57802 */ /* 0x002fc80000000f00 */
[----:B------:R-:W-:Y:S01]  /*79c0*/  @!P6 FMUL R71, R71, 0.5 ;  /* 0x3f0000004747e820 */ /* 0x000fe20000400000 */
[----:B---3--:R-:W-:Y:S01]  /*79d0*/  @!P4 FMUL R68, R68, R68 ;  /* 0x000000444444c220 */ /* 0x008fe20000400000 */
[----:B------:R-:W-:Y:S01]  /*79e0*/  FSETP.GEU.AND P4, PT, R74, -126, PT ;  /* 0xc2fc00004a00780b */ /* 0x000fe20003f8e000 */
[----:B------:R-:W-:-:S03]  /*79f0*/  @!P2 FMUL R72, R72, 0.5 ;  /* 0x3f0000004848a820 */ /* 0x000fc60000400000 */
[----:B------:R-:W1:Y:S01]  /*7a00*/  MUFU.EX2 R71, R71 ;  /* 0x0000004700477308 */ /* 0x000e620000000800 */
[----:B------:R-:W-:Y:S01]  /*7a10*/  @!P3 FMUL R73, R73, 0.5 ;  /* 0x3f0000004949b820 */ /* 0x000fe20000400000 */
[----:B----4-:R-:W-:Y:S01]  /*7a20*/  @!P5 FMUL R70, R70, R70 ;  /* 0x000000464646d220 */ /* 0x010fe20000400000 */
        /* <DEDUP_REMOVED lines=14> */
[----:B------:R-:W2:Y:S01]  /*7b10*/  MUFU.EX2 R75, R75 ;  /* 0x0000004b004b7308 */ /* 0x000ea20000000800 */
[----:B------:R-:W-:Y:S01]  /*7b20*/  R2UR UR6, R24 ;  /* 0x00000000180672ca */ /* 0x000fe200000e0000 */
[----:B---3--:R-:W-:Y:S01]  /*7b30*/  @!P3 FMUL R73, R73, R73 ;  /* 0x000000494949b220 */ /* 0x008fe20000400000 */
[----:B------:R-:W-:-:S03]  /*7b40*/  R2UR UR7, R25 ;  /* 0x00000000190772ca */ /* 0x000fc600000e0000 */
        /* <DEDUP_REMOVED lines=44> */
[----:B------:R-:W1:Y:S01]  /*7e10*/  MUFU.EX2 R83, R83 ;  /* 0x0000005300537308 */ /* 0x000e620000000800 */
[----:B------:R-:W-:Y:S02]  /*7e20*/  F2FP.BF16.F32.PACK_AB R27, R68, R66 ;  /* 0x00000042441b723e */ /* 0x000fe400000010ff */
[----:B------:R-:W-:Y:S02]  /*7e30*/  FSETP.GEU.AND P5, PT, R86, -126, PT ;  /* 0xc2fc00005600780b */ /* 0x000fe40003fae000 */
[----:B------:R-:W-:Y:S01]  /*7e40*/  WARPGROUP.ARRIVE ;  /* 0x00000000000079c5 */ /* 0x000fe20000000000 */
[----:B------:R-:W-:-:S02]  /*7e50*/  FSETP.GEU.AND P6, PT, R88, -126, PT ;  /* 0xc2fc00005800780b */ /* 0x000fc40003fce000 */
[----:B------:R-:W3:Y:S01]  /*7e60*/  MUFU.EX2 R84, R84 ;  /* 0x0000005400547308 */ /* 0x000ee20000000800 */
[----:B--2---:R-:W-:Y:S01]  /*7e70*/  @!P2 FMUL R82, R82, R82 ;  /* 0x000000525252a220 */ /* 0x004fe20000400000 */
[----:B------:R-:W-:Y:S01]  /*7e80*/  FSETP.GEU.AND P2, PT, R85, -126, PT ;  /* 0xc2fc00005500780b */ /* 0x000fe20003f4e000 */
[----:B------:R-:W-:Y:S05]  /*7e90*/  HGMMA.64x16x16.F32.BF16 R152, R24, gdesc[UR4].tnspB, R152, gsb0 ;  /* 0x4020000418987df0 */ /* 0x000fea0008001898 */
[----:B------:R-:W-:Y:S01]  /*7ea0*/  @!P5 FMUL R86, R86, 0.5 ;  /* 0x3f0000005656d820 */ /* 0x000fe20000400000 */
[----:B-1----:R-:W-:Y:S01]  /*7eb0*/  @!P3 FMUL R83, R83, R83 ;  /* 0x000000535353b220 */ /* 0x002fe20000400000 */
[----:B------:R-:W-:Y:S01]  /*7ec0*/  FSETP.GEU.AND P3, PT, R89, -126, PT ;  /* 0xc2fc00005900780b */ /* 0x000fe20003f6e000 */
        /* <DEDUP_REMOVED lines=8> */
[----:B------:R-:W-:Y:S01]  /*7f50*/  @!P4 FMUL R87, R87, 0.5 ;  /* 0x3f0000005757c820 */ /* 0x000fe20000400000 */
[----:B-1----:R-:W-:Y:S01]  /*7f60*/  @!P5 FMUL R86, R86, R86 ;  /* 0x000000565656d220 */ /* 0x002fe20000400000 */
[----:B------:R-:W-:-:S05]  /*7f70*/  FSETP.GEU.AND P5, PT, R90, -126, PT ;  /* 0xc2fc00005a00780b */ /* 0x000fca0003fae000 */
[----:B------:R-:W1:Y:S01]  /*7f80*/  MUFU.EX2 R89, R89 ;  /* 0x0000005900597308 */ /* 0x000e620000000800 */
[----:B--2---:R-:W-:Y:S01]  /*7f90*/  @!P6 FMUL R88, R88, R88 ;  /* 0x000000585858e220 */ /* 0x004fe20000400000 */
[----:B------:R-:W-:Y:S01]  /*7fa0*/  FSETP.GEU.AND P6, PT, R91, -126, PT ;  /* 0xc2fc00005b00780b */ /* 0x000fe20003fce000 */
[----:B------:R-:W-:Y:S02]  /*7fb0*/  WARPGROUP.DEPBAR.LE gsb0, 0x0 ;  /* 0x00008000000079c5 */ /* 0x000fe40000010000 */
[----:B------:R-:W-:-:S03]  /*7fc0*/  IADD3 R24, R164, 0xc0, RZ ;  /* 0x000000c0a4187810 */ /* 0x000fc60007ffe0ff */
[----:B------:R-:W2:Y:S01]  /*7fd0*/  MUFU.EX2 R87, R87 ;  /* 0x0000005700577308 */ /* 0x000ea20000000800 */
[----:B------:R-:W-:Y:S01]  /*7fe0*/  MOV R25, 0xc0000010 ;  /* 0xc000001000197802 */ /* 0x000fe20000000f00 */
[----:B------:R-:W-:Y:S01]  /*7ff0*/  @!P5 FMUL R90, R90, 0.5 ;  /* 0x3f0000005a5ad820 */ /* 0x000fe20000400000 */
[----:B------:R-:W-:Y:S01]  /*8000*/  R2UR UR6, R24 ;  /* 0x00000000180672ca */ /* 0x000fe200000e0000 */
[----:B---3--:R-:W-:Y:S01]  /*8010*/  @!P2 FMUL R85, R85, R85 ;  /* 0x000000555555a220 */ /* 0x008fe20000400000 */
[----:B------:R-:W-:Y:S02]  /*8020*/  R2UR UR7, R25 ;  /* 0x00000000190772ca */ /* 0x000fe400000e0000 */
[----:B------:R-:W-:Y:S01]  /*8030*/  @!P6 FMUL R91, R91, 0.5 ;  /* 0x3f0000005b5be820 */ /* 0x000fe20000400000 */
[----:B------:R-:W-:Y:S01]  /*8040*/  F2FP.BF16.F32.PACK_AB R24, R71, R70 ;  /* 0x000000464718723e */ /* 0x000fe200000010ff */
[----:B-1----:R-:W-:Y:S01]  /*8050*/  @!P3 FMUL R89, R89, R89 ;  /* 0x000000595959b220 */ /* 0x002fe20000400000 */
[----:B------:R-:W-:Y:S01]  /*8060*/  F2FP.BF16.F32.PACK_AB R25, R73, R72 ;  /* 0x000000484919723e */ /* 0x000fe200000010ff */
[----:B------:R-:W1:Y:S01]  /*8070*/  MUFU.EX2 R90, R90 ;  /* 0x0000005a005a7308 */ /* 0x000e620000000800 */
[----:B------:R-:W-:-:S02]  /*8080*/  F2FP.BF16.F32.PACK_AB R26, R75, R74 ;  /* 0x0000004a4b1a723e */ /* 0x000fc400000010ff */
[----:B------:R-:W-:Y:S02]  /*8090*/  F2FP.BF16.F32.PACK_AB R27, R77, R76 ;  /* 0x0000004c4d1b723e */ /* 0x000fe400000010ff */
[----:B------:R-:W-:Y:S02]  /*80a0*/  FSETP.GEU.AND P2, PT, R92, -126, PT ;  /* 0xc2fc00005c00780b */ /* 0x000fe40003f4e000 */
[----:B------:R-:W-:Y:S01]  /*80b0*/  WARPGROUP.ARRIVE ;  /* 0x00000000000079c5 */ /* 0x000fe20000000000 */
[----:B--2---:R-:W-:Y:S01]  /*80c0*/  @!P4 FMUL R87, R87, R87 ;  /* 0x000000575757c220 */ /* 0x004fe20000400000 */
[----:B------:R-:W-:Y:S01]  /*80d0*/  FSETP.GEU.AND P3, PT, R93, -126, PT ;  /* 0xc2fc00005d00780b */ /* 0x000fe20003f6e000 */
[----:B------:R-:W2:Y:S01]  /*80e0*/  MUFU.EX2 R91, R91 ;  /* 0x0000005b005b7308 */ /* 0x000ea20000000800 */
[----:B------:R-:W-:Y:S02]  /*80f0*/  FSETP.GEU.AND P4, PT, R94, -126, PT ;  /* 0xc2fc00005e00780b */ /* 0x000fe40003f8e000 */
[----:B------:R-:W-:Y:S01]  /*8100*/  HGMMA.64x16x16.F32.BF16 R152, R24, gdesc[UR4].tnspB, R152, gsb0 ;  /* 0x4020000418987df0 */ /* 0x000fe20008001898 */
[----:B-1----:R-:W-:-:S04]  /*8110*/  @!P5 FMUL R90, R90, R90 ;  /* 0x0000005a5a5ad220 */ /* 0x002fc80000400000 */
[----:B------:R-:W-:Y:S01]  /*8120*/  @!P2 FMUL R92, R92, 0.5 ;  /* 0x3f0000005c5ca820 */ /* 0x000fe20000400000 */
[----:B------:R-:W-:-:S03]  /*8130*/  FSETP.GEU.AND P5, PT, R95, -126, PT ;  /* 0xc2fc00005f00780b */ /* 0x000fc60003fae000 */
[----:B------:R-:W-:Y:S02]  /*8140*/  @!P3 FMUL R93, R93, 0.5 ;  /* 0x3f0000005d5db820 */ /* 0x000fe40000400000 */
[----:B------:R-:W-:Y:S01]  /*8150*/  @!P4 FMUL R94, R94, 0.5 ;  /* 0x3f0000005e5ec820 */ /* 0x000fe20000400000 */
[----:B------:R-:W1:Y:S01]  /*8160*/  MUFU.EX2 R92, R92 ;  /* 0x0000005c005c7308 */ /* 0x000e620000000800 */
[----:B--2---:R-:W-:Y:S01]  /*8170*/  @!P6 FMUL R91, R91, R91 ;  /* 0x0000005b5b5be220 */ /* 0x004fe20000400000 */
[----:B------:R-:W-:-:S05]  /*8180*/  FSETP.GEU.AND P6, PT, R96, -126, PT ;  /* 0xc2fc00006000780b */ /* 0x000fca0003fce000 */
[----:B------:R-:W-:Y:S01]  /*8190*/  @!P5 FMUL R95, R95, 0.5 ;  /* 0x3f0000005f5fd820 */ /* 0x000fe20000400000 */
[----:B------:R-:W2:Y:S08]  /*81a0*/  MUFU.EX2 R93, R93 ;  /* 0x0000005d005d7308 */ /* 0x000eb00000000800 */
        /* <DEDUP_REMOVED lines=24> */
[----:B------:R-:W3:Y:S01]  /*8330*/  MUFU.EX2 R98, R98 ;  /* 0x0000006200627308 */ /* 0x000ee20000000800 */
[----:B--2---:R-:W-:Y:S01]  /*8340*/  @!P6 FMUL R96, R96, R96 ;  /* 0x000000606060e220 */ /* 0x004fe20000400000 */
[----:B------:R-:W-:-:S02]  /*8350*/  FSETP.GEU.AND P5, PT, R100, -126, PT ;  /* 0xc2fc00006400780b */ /* 0x000fc40003fae000 */
[----:B------:R-:W-:Y:S01]  /*8360*/  FSETP.GEU.AND P6, PT, R101, -126, PT ;  /* 0xc2fc00006500780b */ /* 0x000fe20003fce000 */
[----:B------:R-:W-:Y:S01]  /*8370*/  HGMMA.64x16x16.F32.BF16 R152, R24, gdesc[UR4].tnspB, R152, gsb0 ;  /* 0x4020000418987df0 */ /* 0x000fe20008001898 */
[----:B-1----:R-:W-:-:S04]  /*8380*/  @!P2 FMUL R97, R97, R97 ;  /* 0x000000616161a220 */ /* 0x002fc80000400000 */
[----:B------:R-:W-:Y:S01]  /*8390*/  @!P4 FMUL R99, R99, 0.5 ;  /* 0x3f0000006363c820 */ /* 0x000fe20000400000 */
[----:B------:R-:W-:-:S04]  /*83a0*/  FSETP.GEU.AND P2, PT, R102, -126, PT ;  /* 0xc2fc00006600780b */ /* 0x000fc80003f4e000 */
[----:B------:R-:W-:Y:S01]  /*83b0*/  @!P5 FMUL R100, R100, 0.5 ;  /* 0x3f0000006464d820 */ /* 0x000fe20000400000 */
        /* <DEDUP_REMOVED lines=34> */
[----:B------:R-:W-:Y:S01]  /*85e0*/  HGMMA.64x16x16.F32.BF16 R152, R24, gdesc[UR4].tnspB, R152, gsb0 ;  /* 0x4020000418987df0 */ /* 0x000fe20008001898 */
[----:B------:R-:W-:Y:S01]  /*85f0*/  R2UR UR6, R22 ;  /* 0x00000000160672ca */ /* 0x000fe200000e0000 */
[----:B------:R-:W-:Y:S01]  /*8600*/  FADD R22, R161, R28 ;  /* 0x0000001ca1167221 */ /* 0x000fe20000000000 */
[----:B------:R-:W-:Y:S01]  /*8610*/  R2UR UR7, R23 ;  /* 0x00000000170772ca */ /* 0x000fe200000e0000 */
[----:B------:R-:W-:Y:S01]  /*8620*/  FADD R23, R21, R34 ;  /* 0x0000002215177221 */ /* 0x000fe20000000000 */
[----:B------:R-:W-:Y:S01]  /*8630*/  @!P6 FMUL R106, R106, 0.5 ;  /* 0x3f0000006a6ae820 */ /* 0x000fe20000400000 */
[----:B-1----:R-:W-:Y:S01]  /*8640*/  @!P4 FMUL R104, R104, R104 ;  /* 0x000000686868c220 */ /* 0x002fe20000400000 */
[----:B------:R-:W-:Y:S01]  /*8650*/  FSETP.GEU.AND P4, PT, R111, -126, PT ;  /* 0xc2fc00006f00780b */ /* 0x000fe20003f8e000 */
[----:B------:R-:W-:Y:S01]  /*8660*/  @!P2 FMUL R109, R109, 0.5 ;  /* 0x3f0000006d6da820 */ /* 0x000fe20000400000 */
[----:B------:R-:W-:Y:S01]  /*8670*/  FADD R22, R22, R29 ;  /* 0x0000001d16167221 */ /* 0x000fe20000000000 */
[----:B------:R-:W-:Y:S01]  /*8680*/  FADD R36, R23, R36 ;  /* 0x0000002417247221 */ /* 0x000fe20000000000 */
[----:B------:R-:W1:Y:S01]  /*8690*/  MUFU.EX2 R106, R106 ;  /* 0x0000006a006a7308 */ /* 0x000e620000000800 */
[----:B------:R-:W-:Y:S01]  /*86a0*/  @!P3 FMUL R110, R110, 0.5 ;  /* 0x3f0000006e6eb820 */ /* 0x000fe20000400000 */
[----:B------:R-:W-:Y:S01]  /*86b0*/  FADD R33, R22, R33 ;  /* 0x0000002116217221 */ /* 0x000fe20000000000 */
[----:B---3--:R-:W-:Y:S01]  /*86c0*/  @!P5 FMUL R105, R105, R105 ;  /* 0x000000696969d220 */ /* 0x008fe20000400000 */
[----:B------:R-:W-:Y:S01]  /*86d0*/  FSETP.GEU.AND P5, PT, R112, -126, PT ;  /* 0xc2fc00007000780b */ /* 0x000fe20003fae000 */
[----:B------:R-:W-:Y:S01]  /*86e0*/  FFMA R34, R117, UR15, -R15 ;  /* 0x0000000f75227c23 */ /* 0x000fe2000800080f */
[----:B------:R-:W-:Y:S01]  /*86f0*/  IADD3 R22, R164, 0x140, RZ ;  /* 0x00000140a4167810 */ /* 0x000fe20007ffe0ff */
[----:B------:R-:W-:Y:S01]  /*8700*/  FADD R36, R36, R163 ;  /* 0x000000a324247221 */ /* 0x000fe20000000000 */
[----:B------:R-:W2:Y:S01]  /*8710*/  MUFU.EX2 R18, R109 ;  /* 0x0000006d00127308 */ /* 0x000ea20000000800 */
[----:B------:R-:W-:Y:S01]  /*8720*/  @!P4 FMUL R111, R111, 0.5 ;  /* 0x3f0000006f6fc820 */ /* 0x000fe20000400000 */
[----:B------:R-:W-:Y:S01]  /*8730*/  MOV R23, 0xc0000010 ;  /* 0xc000001000177802 */ /* 0x000fe20000000f00 */
[----:B------:R-:W-:Y:S01]  /*8740*/  FADD R35, R36, R35 ;  /* 0x0000002324237221 */ /* 0x000fe20000000000 */
[----:B------:R-:W-:Y:S01]  /*8750*/  FADD R33, R33, R38 ;  /* 0x0000002621217221 */ /* 0x000fe20000000000 */
[----:B------:R-:W-:Y:S01]  /*8760*/  FFMA R36, R121, UR15, -R15 ;  /* 0x0000000f79247c23 */ /* 0x000fe2000800080f */
[----:B------:R-:W-:Y:S01]  /*8770*/  FFMA R38, R123, UR15, -R14 ;  /* 0x0000000f7b267c23 */ /* 0x000fe2000800080e */
[----:B------:R-:W-:Y:S01]  /*8780*/  FADD R40, R35, R40 ;  /* 0x0000002823287221 */ /* 0x000fe20000000000 */
[----:B------:R-:W3:Y:S01]  /*8790*/  MUFU.EX2 R19, R110 ;  /* 0x0000006e00137308 */ /* 0x000ee20000000800 */
[----:B-1----:R-:W-:Y:S01]  /*87a0*/  @!P6 FMUL R106, R106, R106 ;  /* 0x0000006a6a6ae220 */ /* 0x002fe20000400000 */
[----:B------:R-:W-:Y:S01]  /*87b0*/  FSETP.GEU.AND P6, PT, R113, -126, PT ;  /* 0xc2fc00007100780b */ /* 0x000fe20003fce000 */
[----:B------:R-:W-:Y:S01]  /*87c0*/  @!P5 FMUL R112, R112, 0.5 ;  /* 0x3f0000007070d820 */ /* 0x000fe20000400000 */
[----:B------:R-:W-:Y:S01]  /*87d0*/  FADD R32, R33, R32 ;  /* 0x0000002021207221 */ /* 0x000fe20000000000 */
[----:B------:R-:W-:Y:S01]  /*87e0*/  FADD R40, R40, R41 ;  /* 0x0000002928287221 */ /* 0x000fe20000000000 */
[----:B------:R-:W-:-:S02]  /*87f0*/  FFMA R41, R126, UR15, -R14 ;  /* 0x0000000f7e297c23 */ /* 0x000fc4000800080e */
[----:B------:R-:W1:Y:S01]  /*8800*/  MUFU.EX2 R20, R111 ;  /* 0x0000006f00147308 */ /* 0x000e620000000800 */
[----:B--2---:R-:W-:Y:S01]  /*8810*/  @!P2 FMUL R18, R18, R18 ;  /* 0x000000121212a220 */ /* 0x004fe20000400000 */
[----:B------:R-:W-:Y:S01]  /*8820*/  FSETP.GEU.AND P2, PT, R114, -126, PT ;  /* 0xc2fc00007200780b */ /* 0x000fe20003f4e000 */
[----:B------:R-:W-:Y:S01]  /*8830*/  FADD R32, R32, R37 ;  /* 0x0000002520207221 */ /* 0x000fe20000000000 */
[----:B------:R-:W-:Y:S01]  /*8840*/  FFMA R37, R122, UR15, -R14 ;  /* 0x0000000f7a257c23 */ /* 0x000fe2000800080e */
[----:B------:R-:W-:Y:S01]  /*8850*/  FADD R40, R40, R47 ;  /* 0x0000002f28287221 */ /* 0x000fe20000000000 */
[----:B------:R-:W-:Y:S01]  /*8860*/  FFMA R47, R132, UR15, -R15 ;  /* 0x0000000f842f7c23 */ /* 0x000fe2000800080f */
[----:B------:R-:W-:Y:S02]  /*8870*/  WARPGROUP.DEPBAR.LE gsb0, 0x0 ;  /* 0x00008000000079c5 */ /* 0x000fe40000010000 */
[----:B------:R-:W-:Y:S01]  /*8880*/  F2FP.BF16.F32.PACK_AB R24, R95, R94 ;  /* 0x0000005e5f18723e */ /* 0x000fe200000010ff */
[----:B------:R-:W-:Y:S01]  /*8890*/  @!P6 FMUL R113, R113, 0.5 ;  /* 0x3f0000007171e820 */ /* 0x000fe20000400000 */
[----:B------:R-:W-:Y:S01]  /*88a0*/  F2FP.BF16.F32.PACK_AB R25, R97, R96 ;  /* 0x000000606119723e */ /* 0x000fe200000010ff */
[----:B---3--:R-:W-:Y:S01]  /*88b0*/  @!P3 FMUL R19, R19, R19 ;  /* 0x000000131313b220 */ /* 0x008fe20000400000 */
[----:B------:R-:W-:Y:S01]  /*88c0*/  F2FP.BF16.F32.PACK_AB R26, R99, R98 ;  /* 0x00000062631a723e */ /* 0x000fe200000010ff */
[----:B------:R-:W2:Y:S01]  /*88d0*/  MUFU.EX2 R28, R112 ;  /* 0x00000070001c7308 */ /* 0x000ea20000000800 */
[----:B------:R-:W-:Y:S01]  /*88e0*/  F2FP.BF16.F32.PACK_AB R27, R101, R100 ;  /* 0x00000064651b723e */ /* 0x000fe200000010ff */
[----:B------:R-:W-:Y:S01]  /*88f0*/  @!P2 FMUL R114, R114, 0.5 ;  /* 0x3f0000007272a820 */ /* 0x000fe20000400000 */
[----:B-1----:R-:W-:Y:S01]  /*8900*/  @!P4 FMUL R20, R20, R20 ;  /* 0x000000141414c220 */ /* 0x002fe20000400000 */
[----:B------:R-:W-:Y:S01]  /*8910*/  FSETP.GEU.AND P4, PT, R31, -126, PT ;  /* 0xc2fc00001f00780b */ /* 0x000fe20003f8e000 */
[----:B------:R-:W-:Y:S01]  /*8920*/  WARPGROUP.ARRIVE ;  /* 0x00000000000079c5 */ /* 0x000fe20000000000 */
[----:B------:R-:W-:Y:S01]  /*8930*/  FSETP.GEU.AND P3, PT, R30, -126, PT ;  /* 0xc2fc00001e00780b */ /* 0x000fe20003f6e000 */
[----:B------:R-:W-:Y:S01]  /*8940*/  FADD R32, R32, R39 ;  /* 0x0000002720207221 */ /* 0x000fe20000000000 */
[----:B------:R-:W1:Y:S01]  /*8950*/  MUFU.EX2 R21, R113 ;  /* 0x0000007100157308 */ /* 0x000e620000000800 */
[----:B------:R-:W-:Y:S01]  /*8960*/  FADD R49, R40, R49 ;  /* 0x0000003128317221 */ /* 0x000fe20000000000 */
[--C-:B------:R-:W-:Y:S01]  /*8970*/  FFMA R40, R125, UR15, -R15.reuse ;  /* 0x0000000f7d287c23 */ /* 0x100fe2000800080f */
[----:B------:R-:W-:Y:S01]  /*8980*/  HGMMA.64x16x16.F32.BF16 R152, R24, gdesc[UR4].tnspB, R152, gsb0 ;  /* 0x4020000418987df0 */ /* 0x000fe20008001898 */
[----:B------:R-:W-:Y:S01]  /*8990*/  R2UR UR6, R22 ;  /* 0x00000000160672ca */ /* 0x000fe200000e0000 */
[--C-:B------:R-:W-:Y:S01]  /*89a0*/  FFMA R39, R124, UR15, -R15.reuse ;  /* 0x0000000f7c277c23 */ /* 0x100fe2000800080f */
[----:B------:R-:W-:Y:S01]  /*89b0*/  R2UR UR7, R23 ;  /* 0x00000000170772ca */ /* 0x000fe200000e0000 */
[----:B------:R-:W-:Y:S01]  /*89c0*/  FADD R49, R49, R46 ;  /* 0x0000002e31317221 */ /* 0x000fe20000000000 */
[----:B------:R-:W3:Y:S01]  /*89d0*/  MUFU.EX2 R29, R114 ;  /* 0x00000072001d7308 */ /* 0x000ee20000000800 */
[----:B------:R-:W-:Y:S01]  /*89e0*/  @!P4 FMUL R31, R31, 0.5 ;  /* 0x3f0000001f1fc820 */ /* 0x000fe20000400000 */
[----:B--2---:R-:W-:Y:S01]  /*89f0*/  @!P5 FMUL R28, R28, R28 ;  /* 0x0000001c1c1cd220 */ /* 0x004fe20000400000 */
[----:B------:R-:W-:Y:S01]  /*8a00*/  @!P3 FMUL R30, R30, 0.5 ;  /* 0x3f0000001e1eb820 */ /* 0x000fe20000400000 */
[----:B------:R-:W-:Y:S01]  /*8a10*/  FSETP.GEU.AND P5, PT, R34, -126, PT ;  /* 0xc2fc00002200780b */ /* 0x000fe20003fae000 */
[----:B------:R-:W-:Y:S01]  /*8a20*/  FFMA R46, R131, UR15, -R14 ;  /* 0x0000000f832e7c23 */ /* 0x000fe2000800080e */
[----:B------:R-:W-:Y:S01]  /*8a30*/  IADD3 R22, R164, 0x160, RZ ;  /* 0x00000160a4167810 */ /* 0x000fe20007ffe0ff */
[----:B------:R-:W-:Y:S01]  /*8a40*/  FADD R49, R49, R48 ;  /* 0x0000003031317221 */ /* 0x000fe20000000000 */
[----:B------:R-:W2:Y:S01]  /*8a50*/  MUFU.EX2 R31, R31 ;  /* 0x0000001f001f7308 */ /* 0x000ea20000000800 */
[----:B-1----:R-:W-:Y:S01]  /*8a60*/  @!P6 FMUL R21, R21, R21 ;  /* 0x000000151515e220 */ /* 0x002fe20000400000 */
[----:B------:R-:W-:Y:S01]  /*8a70*/  FSETP.GEU.AND P6, PT, R118, -126, PT ;  /* 0xc2fc00007600780b */ /* 0x000fe20003fce000 */
[----:B------:R-:W-:Y:S01]  /*8a80*/  FADD R52, R49, R52 ;  /* 0x0000003431347221 */ /* 0x000fe20000000000 */
[----:B------:R-:W-:Y:S01]  /*8a90*/  MOV R23, 0xc0000010 ;  /* 0xc000001000177802 */ /* 0x000fe20000000f00 */
[----:B------:R-:W-:Y:S01]  /*8aa0*/  FFMA R48, R133, UR15, -R15 ;  /* 0x0000000f85307c23 */ /* 0x000fe2000800080f */
[----:B------:R-:W-:Y:S01]  /*8ab0*/  FFMA R49, R134, UR15, -R14 ;  /* 0x0000000f86317c23 */ /* 0x000fe2000800080e */
[----:B------:R-:W-:Y:S01]  /*8ac0*/  FADD R52, R52, R53 ;  /* 0x0000003534347221 */ /* 0x000fe20000000000 */
[----:B------:R-:W1:Y:S01]  /*8ad0*/  MUFU.EX2 R30, R30 ;  /* 0x0000001e001e7308 */ /* 0x000e620000000800 */
[----:B------:R-:W-:Y:S01]  /*8ae0*/  @!P5 FMUL R34, R34, 0.5 ;  /* 0x3f0000002222d820 */ /* 0x000fe20000400000 */
[----:B---3--:R-:W-:Y:S01]  /*8af0*/  @!P2 FMUL R29, R29, R29 ;  /* 0x0000001d1d1da220 */ /* 0x008fe20000400000 */
[----:B------:R-:W-:Y:S01]  /*8b00*/  FSETP.GEU.AND P2, PT, R119, -126, PT ;  /* 0xc2fc00007700780b */ /* 0x000fe20003f4e000 */
[----:B------:R-:W-:-:S03]  /*8b10*/  FADD R52, R52, R55 ;  /* 0x0000003734347221 */ /* 0x000fc60000000000 */
[----:B------:R-:W-:Y:S01]  /*8b20*/  @!P6 FMUL R118, R118, 0.5 ;  /* 0x3f0000007676e820 */ /* 0x000fe20000400000 */
[----:B------:R-:W3:Y:S01]  /*8b30*/  MUFU.EX2 R34, R34 ;  /* 0x0000002200227308 */ /* 0x000ee20000000800 */
[----:B--2---:R-:W-:Y:S01]  /*8b40*/  @!P4 FMUL R31, R31, R31 ;  /* 0x0000001f1f1fc220 */ /* 0x004fe20000400000 */
[----:B------:R-:W-:Y:S01]  /*8b50*/  FSETP.GEU.AND P4, PT, R36, -126, PT ;  /* 0xc2fc00002400780b */ /* 0x000fe20003f8e000 */
[----:B------:R-:W-:-:S04]  /*8b60*/  FADD R52, R52, R57 ;  /* 0x0000003934347221 */ /* 0x000fc80000000000 */
[----:B------:R-:W-:Y:S01]  /*8b70*/  FADD R61, R52, R61 ;  /* 0x0000003d343d7221 */ /* 0x000fe20000000000 */
[----:B------:R-:W2:Y:S01]  /*8b80*/  MUFU.EX2 R33, R118 ;  /* 0x0000007600217308 */ /* 0x000ea20000000800 */
[----:B-1----:R-:W-:Y:S01]  /*8b90*/  @!P3 FMUL R30, R30, R30 ;  /* 0x0000001e1e1eb220 */ /* 0x002fe20000400000 */
[----:B------:R-:W-:Y:S01]  /*8ba0*/  FSETP.GEU.AND P3, PT, R120, -126, PT ;  /* 0xc2fc00007800780b */ /* 0x000fe20003f6e000 */
[----:B------:R-:W-:Y:S01]  /*8bb0*/  @!P2 FMUL R119, R119, 0.5 ;  /* 0x3f0000007777a820 */ /* 0x000fe20000400000 */
[----:B------:R-:W-:Y:S01]  /*8bc0*/  FADD R61, R61, R60 ;  /* 0x0000003c3d3d7221 */ /* 0x000fe20000000000 */
[----:B------:R-:W-:Y:S02]  /*8bd0*/  WARPGROUP.DEPBAR.LE gsb0, 0x0 ;  /* 0x00008000000079c5 */ /* 0x000fe40000010000 */
[----:B------:R-:W-:Y:S01]  /*8be0*/  F2FP.BF16.F32.PACK_AB R24, R103, R102 ;  /* 0x000000666718723e */ /* 0x000fe200000010ff */
[----:B------:R-:W-:Y:S01]  /*8bf0*/  @!P4 FMUL R36, R36, 0.5 ;  /* 0x3f0000002424c820 */ /* 0x000fe20000400000 */
[----:B------:R-:W-:Y:S01]  /*8c00*/  F2FP.BF16.F32.PACK_AB R25, R105, R104 ;  /* 0x000000686919723e */ /* 0x000fe200000010ff */
[----:B---3--:R-:W-:Y:S01]  /*8c10*/  @!P5 FMUL R34, R34, R34 ;  /* 0x000000222222d220 */ /* 0x008fe20000400000 */
[----:B------:R-:W-:Y:S01]  /*8c20*/  F2FP.BF16.F32.PACK_AB R26, R18, R106 ;  /* 0x0000006a121a723e */ /* 0x000fe200000010ff */
[----:B------:R-:W-:Y:S01]  /*8c30*/  FADD R64, R61, R64 ;  /* 0x000000403d407221 */ /* 0x000fe20000000000 */
[----:B------:R-:W-:Y:S01]  /*8c40*/  F2FP.BF16.F32.PACK_AB R27, R20, R19 ;  /* 0x00000013141b723e */ /* 0x000fe200000010ff */
[----:B------:R-:W1:Y:S01]  /*8c50*/  MUFU.EX2 R36, R36 ;  /* 0x0000002400247308 */ /* 0x000e620000000800 */
[----:B------:R-:W-:Y:S01]  /*8c60*/  @!P3 FMUL R120, R120, 0.5 ;  /* 0x3f0000007878b820 */ /* 0x000fe20000400000 */
[----:B------:R-:W-:Y:S01]  /*8c70*/  FSETP.GEU.AND P5, PT, R37, -126, PT ;  /* 0xc2fc00002500780b */ /* 0x000fe20003fae000 */
[----:B------:R-:W-:Y:S01]  /*8c80*/  WARPGROUP.ARRIVE ;  /* 0x00000000000079c5 */ /* 0x000fe20000000000 */
[----:B--2---:R-:W-:Y:S01]  /*8c90*/  @!P6 FMUL R33, R33, R33 ;  /* 0x000000212121e220 */ /* 0x004fe20000400000 */
[----:B------:R-:W-:Y:S01]  /*8ca0*/  FSETP.GEU.AND P6, PT, R38, -126, PT ;  /* 0xc2fc00002600780b */ /* 0x000fe20003fce000 */
[----:B------:R-:W-:Y:S01]  /*8cb0*/  FADD R67, R64, R67 ;  /* 0x0000004340437221 */ /* 0x000fe20000000000 */
[----:B------:R-:W-:Y:S01]  /*8cc0*/  FFMA R52, R139, UR15, -R14 ;  /* 0x0000000f8b347c23 */ /* 0x000fe2000800080e */
[----:B------:R-:W2:Y:S01]  /*8cd0*/  MUFU.EX2 R35, R120 ;  /* 0x0000007800237308 */ /* 0x000ea20000000800 */
[----:B------:R-:W-:Y:S01]  /*8ce0*/  HGMMA.64x16x16.F32.BF16 R152, R24, gdesc[UR4].tnspB, R152, gsb0 ;  /* 0x4020000418987df0 */ /* 0x000fe20008001898 */
[----:B------:R-:W-:Y:S01]  /*8cf0*/  R2UR UR6, R22 ;  /* 0x00000000160672ca */ /* 0x000fe200000e0000 */
[----:B------:R-:W-:Y:S01]  /*8d00*/  FADD R67, R67, R66 ;  /* 0x0000004243437221 */ /* 0x000fe20000000000 */
[----:B------:R-:W-:-:S02]  /*8d10*/  R2UR UR7, R23 ;  /* 0x00000000170772ca */ /* 0x000fc400000e0000 */
[----:B------:R-:W-:Y:S01]  /*8d20*/  IADD3 R22, R164, 0x180, RZ ;  /* 0x00000180a4167810 */ /* 0x000fe20007ffe0ff */
[----:B------:R-:W-:Y:S01]  /*8d30*/  @!P5 FMUL R37, R37, 0.5 ;  /* 0x3f0000002525d820 */ /* 0x000fe20000400000 */
[----:B------:R-:W-:Y:S01]  /*8d40*/  MOV R23, 0xc0000010 ;  /* 0xc000001000177802 */ /* 0x000fe20000000f00 */
[----:B-1----:R-:W-:Y:S01]  /*8d50*/  @!P4 FMUL R36, R36, R36 ;  /* 0x000000242424c220 */ /* 0x002fe20000400000 */
[----:B------:R-:W-:Y:S01]  /*8d60*/  @!P6 FMUL R38, R38, 0.5 ;  /* 0x3f0000002626e820 */ /* 0x000fe20000400000 */
[----:B------:R-:W-:Y:S01]  /*8d70*/  FSETP.GEU.AND P4, PT, R41, -126, PT ;  /* 0xc2fc00002900780b */ /* 0x000fe20003f8e000 */
[----:B------:R-:W-:Y:S01]  /*8d80*/  FADD R67, R67, R68 ;  /* 0x0000004443437221 */ /* 0x000fe20000000000 */
[----:B------:R-:W1:Y:S03]  /*8d90*/  MUFU.EX2 R37, R37 ;  /* 0x0000002500257308 */ /* 0x000e660000000800 */
[----:B------:R-:W-:Y:S01]  /*8da0*/  FADD R72, R67, R72 ;  /* 0x0000004843487221 */ /* 0x000fe20000000000 */
[----:B--2---:R-:W-:Y:S01]  /*8db0*/  @!P3 FMUL R35, R35, R35 ;  /* 0x000000232323b220 */ /* 0x004fe20000400000 */
[----:B------:R-:W-:-:S02]  /*8dc0*/  FSETP.GEU.AND P3, PT, R40, -126, PT ;  /* 0xc2fc00002800780b */ /* 0x000fc40003f6e000 */
[----:B------:R-:W-:Y:S01]  /*8dd0*/  FADD R73, R72, R73 ;  /* 0x0000004948497221 */ /* 0x000fe20000000000 */
[----:B------:R-:W2:Y:S03]  /*8de0*/  MUFU.EX2 R38, R38 ;  /* 0x0000002600267308 */ /* 0x000ea60000000800 */
[----:B------:R-:W-:Y:S01]  /*8df0*/  @!P4 FMUL R41, R41, 0.5 ;  /* 0x3f0000002929c820 */ /* 0x000fe20000400000 */
[----:B------:R-:W-:-:S04]  /*8e00*/  FADD R76, R73, R76 ;  /* 0x0000004c494c7221 */ /* 0x000fc80000000000 */
[----:B------:R-:W-:Y:S01]  /*8e10*/  FADD R77, R76, R77 ;  /* 0x0000004d4c4d7221 */ /* 0x000fe20000000000 */
[----:B------:R-:W3:Y:S01]  /*8e20*/  MUFU.EX2 R41, R41 ;  /* 0x0000002900297308 */ /* 0x000ee20000000800 */
[----:B------:R-:W-:Y:S01]  /*8e30*/  @!P3 FMUL R40, R40, 0.5 ;  /* 0x3f0000002828b820 */ /* 0x000fe20000400000 */
[----:B-1----:R-:W-:Y:S01]  /*8e40*/  @!P5 FMUL R37, R37, R37 ;  /* 0x000000252525d220 */ /* 0x002fe20000400000 */
[----:B------:R-:W-:-:S04]  /*8e50*/  FADD R80, R77, R80 ;  /* 0x000000504d507221 */ /* 0x000fc80000000000 */
[----:B------:R-:W-:Y:S01]  /*8e60*/  FADD R81, R80, R81 ;  /* 0x0000005150517221 */ /* 0x000fe20000000000 */
[----:B--2---:R-:W-:Y:S01]  /*8e70*/  @!P6 FMUL R38, R38, R38 ;  /* 0x000000262626e220 */ /* 0x004fe20000400000 */
[----:B------:R-:W1:Y:S02]  /*8e80*/  MUFU.EX2 R40, R40 ;  /* 0x0000002800287308 */ /* 0x000e640000000800 */
[----:B------:R-:W-:Y:S01]  /*8e90*/  FADD R81, R81, R84 ;  /* 0x0000005451517221 */ /* 0x000fe20000000000 */
[----:B------:R-:W-:Y:S02]  /*8ea0*/  WARPGROUP.DEPBAR.LE gsb0, 0x0 ;  /* 0x00008000000079c5 */ /* 0x000fe40000010000 */
[----:B------:R-:W-:Y:S01]  /*8eb0*/  FADD R24, R32, R43 ;  /* 0x0000002b20187221 */ /* 0x000fe20000000000 */
[----:B------:R-:W-:Y:S02]  /*8ec0*/  F2FP.BF16.F32.PACK_AB R25, R30, R29 ;  /* 0x0000001d1e19723e */ /* 0x000fe400000010ff */
[----:B------:R-:W2:Y:S01]  /*8ed0*/  MUFU.EX2 R32, R119 ;  /* 0x0000007700207308 */ /* 0x000ea20000000800 */
[----:B------:R-:W-:Y:S01]  /*8ee0*/  F2FP.BF16.F32.PACK_AB R26, R34, R31 ;  /* 0x0000001f221a723e */ /* 0x000fe200000010ff */
[----:B------:R-:W-:Y:S01]  /*8ef0*/  FADD R45, R24, R45 ;  /* 0x0000002d182d7221 */ /* 0x000fe20000000000 */
[----:B------:R-:W-:Y:S01]  /*8f00*/  F2FP.BF16.F32.PACK_AB R24, R21, R28 ;  /* 0x0000001c1518723e */ /* 0x000fe200000010ff */
[--C-:B------:R-:W-:Y:S01]  /*8f10*/  FFMA R43, R128, UR15, -R15.reuse ;  /* 0x0000000f802b7c23 */ /* 0x100fe2000800080f */
[----:B---3--:R-:W-:Y:S01]  /*8f20*/  @!P4 FMUL R41, R41, R41 ;  /* 0x000000292929c220 */ /* 0x008fe20000400000 */
[----:B------:R-:W-:Y:S01]  /*8f30*/  FADD R45, R45, R42 ;  /* 0x0000002a2d2d7221 */ /* 0x000fe20000000000 */
[----:B------:R-:W-:Y:S01]  /*8f40*/  FFMA R42, R127, UR15, -R14 ;  /* 0x0000000f7f2a7c23 */ /* 0x000fe2000800080e */
[----:B------:R-:W-:Y:S01]  /*8f50*/  FSETP.GEU.AND P4, PT, R46, -126, PT ;  /* 0xc2fc00002e00780b */ /* 0x000fe20003f8e000 */
[----:B-1----:R-:W-:Y:S01]  /*8f60*/  @!P3 FMUL R40, R40, R40 ;  /* 0x000000282828b220 */ /* 0x002fe20000400000 */
[----:B------:R-:W-:Y:S01]  /*8f70*/  FSETP.GEU.AND P6, PT, R43, -126, PT ;  /* 0xc2fc00002b00780b */ /* 0x000fe20003fce000 */
[----:B------:R-:W-:Y:S01]  /*8f80*/  FADD R45, R45, R44 ;  /* 0x0000002c2d2d7221 */ /* 0x000fe20000000000 */
[----:B------:R-:W-:Y:S01]  /*8f90*/  FSETP.GEU.AND P5, PT, R42, -126, PT ;  /* 0xc2fc00002a00780b */ /* 0x000fe20003fae000 */
[----:B------:R-:W-:Y:S01]  /*8fa0*/  FFMA R44, R129, UR15, -R15 ;  /* 0x0000000f812c7c23 */ /* 0x000fe2000800080f */
[----:B------:R-:W-:Y:S01]  /*8fb0*/  FADD R86, R81, R86 ;  /* 0x0000005651567221 */ /* 0x000fe20000000000 */
[----:B------:R-:W-:Y:S01]  /*8fc0*/  FADD R50, R45, R50 ;  /* 0x000000322d327221 */ /* 0x000fe20000000000 */
[--C-:B------:R-:W-:Y:S01]  /*8fd0*/  FFMA R45, R130, UR15, -R14.reuse ;  /* 0x0000000f822d7c23 */ /* 0x100fe2000800080e */
[----:B--2---:R-:W-:Y:S01]  /*8fe0*/  @!P2 FMUL R32, R32, R32 ;  /* 0x000000202020a220 */ /* 0x004fe20000400000 */
[----:B------:R-:W-:Y:S01]  /*8ff0*/  FSETP.GEU.AND P2, PT, R39, -126, PT ;  /* 0xc2fc00002700780b */ /* 0x000fe20003f4e000 */
[----:B------:R-:W-:Y:S01]  /*9000*/  FADD R51, R50, R51 ;  /* 0x0000003332337221 */ /* 0x000fe20000000000 */
[----:B------:R-:W-:Y:S01]  /*9010*/  FFMA R50, R135, UR15, -R14 ;  /* 0x0000000f87327c23 */ /* 0x000fe2000800080e */
[----:B------:R-:W-:Y:S01]  /*9020*/  FSETP.GEU.AND P3, PT, R45, -126, PT ;  /* 0xc2fc00002d00780b */ /* 0x000fe20003f6e000 */
[----:B------:R-:W-:Y:S01]  /*9030*/  @!P4 FMUL R46, R46, 0.5 ;  /* 0x3f0000002e2ec820 */ /* 0x000fe20000400000 */
[----:B------:R-:W-:Y:S01]  /*9040*/  F2FP.BF16.F32.PACK_AB R27, R32, R33 ;  /* 0x00000021201b723e */ /* 0x000fe200000010ff */
[----:B------:R-:W-:Y:S01]  /*9050*/  @!P6 FMUL R43, R43, 0.5 ;  /* 0x3f0000002b2be820 */ /* 0x000fe20000400000 */
[----:B------:R-:W-:Y:S01]  /*9060*/  @!P5 FMUL R42, R42, 0.5 ;  /* 0x3f0000002a2ad820 */ /* 0x000fe20000400000 */
[----:B------:R-:W-:Y:S01]  /*9070*/  FADD R51, R51, R54 ;  /* 0x0000003633337221 */ /* 0x000fe20000000000 */
[----:B------:R-:W-:Y:S01]  /*9080*/  WARPGROUP.ARRIVE ;  /* 0x00000000000079c5 */ /* 0x000fe20000000000 */
[----:B------:R-:W1:Y:S01]  /*9090*/  MUFU.EX2 R46, R46 ;  /* 0x0000002e002e7308 */ /* 0x000e620000000800 */
[----:B------:R-:W-:Y:S01]  /*90a0*/  FADD R86, R86, R89 ;  /* 0x0000005956567221 */ /* 0x000fe20000000000 */
[----:B------:R-:W-:Y:S01]  /*90b0*/  FADD R51, R51, R56 ;  /* 0x0000003833337221 */ /* 0x000fe20000000000 */
[----:B------:R-:W-:-:S02]  /*90c0*/  @!P2 FMUL R39, R39, 0.5 ;  /* 0x3f0000002727a820 */ /* 0x000fc40000400000 */
[----:B------:R-:W-:Y:S01]  /*90d0*/  HGMMA.64x16x16.F32.BF16 R152, R24, gdesc[UR4].tnspB, R152, gsb0 ;  /* 0x4020000418987df0 */ /* 0x000fe20008001898 */
[----:B------:R-:W-:Y:S01]  /*90e0*/  @!P3 FMUL R45, R45, 0.5 ;  /* 0x3f0000002d2db820 */ /* 0x000fe20000400000 */
[----:B------:R-:W-:Y:S01]  /*90f0*/  R2UR UR6, R22 ;  /* 0x00000000160672ca */ /* 0x000fe200000e0000 */
[----:B------:R-:W2:Y:S01]  /*9100*/  MUFU.EX2 R43, R43 ;  /* 0x0000002b002b7308 */ /* 0x000ea20000000800 */
[----:B------:R-:W-:Y:S01]  /*9110*/  R2UR UR7, R23 ;  /* 0x00000000170772ca */ /* 0x000fe200000e0000 */
[----:B------:R-:W-:Y:S01]  /*9120*/  FADD R58, R51, R58 ;  /* 0x0000003a333a7221 */ /* 0x000fe20000000000 */
[----:B------:R-:W-:Y:S01]  /*9130*/  IADD3 R22, R164, 0x1a0, RZ ;  /* 0x000001a0a4167810 */ /* 0x000fe20007ffe0ff */
[----:B------:R-:W-:Y:S01]  /*9140*/  FFMA R51, R138, UR15, -R14 ;  /* 0x0000000f8a337c23 */ /* 0x000fe2000800080e */
[----:B------:R-:W-:Y:S01]  /*9150*/  MOV R23, 0xc0000010 ;  /* 0xc000001000177802 */ /* 0x000fe20000000f00 */
[----:B------:R-:W-:Y:S01]  /*9160*/  FADD R59, R58, R59 ;  /* 0x0000003b3a3b7221 */ /* 0x000fe20000000000 */
[----:B------:R-:W-:Y:S01]  /*9170*/  FADD R87, R86, R87 ;  /* 0x0000005756577221 */ /* 0x000fe20000000000 */
[----:B------:R-:W3:Y:S01]  /*9180*/  MUFU.EX2 R39, R39 ;  /* 0x0000002700277308 */ /* 0x000ee20000000800 */
[----:B-1----:R-:W-:Y:S01]  /*9190*/  @!P4 FMUL R46, R46, R46 ;  /* 0x0000002e2e2ec220 */ /* 0x002fe20000400000 */
[----:B------:R-:W-:Y:S01]  /*91a0*/  FADD R62, R59, R62 ;  /* 0x0000003e3b3e7221 */ /* 0x000fe20000000000 */
[----:B------:R-:W-:Y:S01]  /*91b0*/  FSETP.GEU.AND P4, PT, R136, -126, PT ;  /* 0xc2fc00008800780b */ /* 0x000fe20003f8e000 */
[----:B------:R-:W-:Y:S01]  /*91c0*/  FADD R92, R87, R92 ;  /* 0x0000005c575c7221 */ /* 0x000fe20000000000 */
[----:B------:R-:W-:Y:S01]  /*91d0*/  FFMA R14, R151, UR15, -R14 ;  /* 0x0000000f970e7c23 */ /* 0x000fe2000800080e */
[----:B------:R-:W-:-:S02]  /*91e0*/  FADD R62, R62, R63 ;  /* 0x0000003f3e3e7221 */ /* 0x000fc40000000000 */
[----:B------:R-:W1:Y:S01]  /*91f0*/  MUFU.EX2 R42, R42 ;  /* 0x0000002a002a7308 */ /* 0x000e620000000800 */
[----:B--2---:R-:W-:Y:S01]  /*9200*/  @!P6 FMUL R43, R43, R43 ;  /* 0x0000002b2b2be220 */ /* 0x004fe20000400000 */
[----:B------:R-:W-:Y:S01]  /*9210*/  FSETP.GEU.AND P6, PT, R48, -126, PT ;  /* 0xc2fc00003000780b */ /* 0x000fe20003fce000 */
[----:B------:R-:W-:Y:S01]  /*9220*/  FADD R62, R62, R69 ;  /* 0x000000453e3e7221 */ /* 0x000fe20000000000 */
[----:B------:R-:W-:-:S03]  /*9230*/  FADD R93, R92, R93 ;  /* 0x0000005d5c5d7221 */ /* 0x000fc60000000000 */
[----:B------:R-:W-:Y:S01]  /*9240*/  FADD R65, R62, R65 ;  /* 0x000000413e417221 */ /* 0x000fe20000000000 */
[----:B------:R-:W2:Y:S01]  /*9250*/  MUFU.EX2 R45, R45 ;  /* 0x0000002d002d7308 */ /* 0x000ea20000000800 */
[----:B---3--:R-:W-:Y:S01]  /*9260*/  @!P2 FMUL R39, R39, R39 ;  /* 0x000000272727a220 */ /* 0x008fe20000400000 */
[----:B------:R-:W-:Y:S01]  /*9270*/  FSETP.GEU.AND P2, PT, R44, -126, PT ;  /* 0xc2fc00002c00780b */ /* 0x000fe20003f4e000 */
[----:B------:R-:W-:Y:S01]  /*9280*/  FADD R70, R65, R70 ;  /* 0x0000004641467221 */ /* 0x000fe20000000000 */
[----:B------:R-:W-:Y:S01]  /*9290*/  @!P4 FMUL R136, R136, 0.5 ;  /* 0x3f0000008888c820 */ /* 0x000fe20000400000 */
[----:B------:R-:W-:Y:S02]  /*92a0*/  FADD R96, R93, R96 ;  /* 0x000000605d607221 */ /* 0x000fe40000000000 */
[----:B------:R-:W-:Y:S01]  /*92b0*/  @!P6 FMUL R48, R48, 0.5 ;  /* 0x3f0000003030e820 */ /* 0x000fe20000400000 */
[----:B------:R-:W-:Y:S01]  /*92c0*/  FADD R71, R70, R71 ;  /* 0x0000004746477221 */ /* 0x000fe20000000000 */
[----:B-1----:R-:W-:Y:S01]  /*92d0*/  @!P5 FMUL R42, R42, R42 ;  /* 0x0000002a2a2ad220 */ /* 0x002fe20000400000 */
[----:B------:R-:W-:Y:S01]  /*92e0*/  FSETP.GEU.AND P5, PT, R47, -126, PT ;  /* 0xc2fc00002f00780b */ /* 0x000fe20003fae000 */
[----:B------:R-:W-:Y:S01]  /*92f0*/  FADD R97, R96, R97 ;  /* 0x0000006160617221 */ /* 0x000fe20000000000 */
[----:B------:R-:W-:Y:S01]  /*9300*/  FADD R74, R71, R74 ;  /* 0x0000004a474a7221 */ /* 0x000fe20000000000 */
[----:B------:R-:W1:Y:S02]  /*9310*/  MUFU.EX2 R48, R48 ;  /* 0x0000003000307308 */ /* 0x000e640000000800 */
[----:B------:R-:W-:Y:S01]  /*9320*/  @!P2 FMUL R44, R44, 0.5 ;  /* 0x3f0000002c2ca820 */ /* 0x000fe20000400000 */
[----:B------:R-:W-:-:S02]  /*9330*/  WARPGROUP.DEPBAR.LE gsb0, 0x0 ;  /* 0x00008000000079c5 */ /* 0x000fc40000010000 */
[----:B------:R-:W-:Y:S01]  /*9340*/  F2FP.BF16.F32.PACK_AB R24, R36, R35 ;  /* 0x000000232418723e */ /* 0x000fe200000010ff */
[----:B--2---:R-:W-:Y:S01]  /*9350*/  @!P3 FMUL R45, R45, R45 ;  /* 0x0000002d2d2db220 */ /* 0x004fe20000400000 */
[----:B------:R-:W-:Y:S01]  /*9360*/  F2FP.BF16.F32.PACK_AB R25, R38, R37 ;  /* 0x000000252619723e */ /* 0x000fe200000010ff */
[----:B------:R-:W2:Y:S01]  /*9370*/  MUFU.EX2 R44, R44 ;  /* 0x0000002c002c7308 */ /* 0x000ea20000000800 */
[----:B------:R-:W-:Y:S01]  /*9380*/  F2FP.BF16.F32.PACK_AB R26, R40, R39 ;  /* 0x00000027281a723e */ /* 0x000fe200000010ff */
[----:B------:R-:W-:Y:S01]  /*9390*/  @!P5 FMUL R47, R47, 0.5 ;  /* 0x3f0000002f2fd820 */ /* 0x000fe20000400000 */
[----:B------:R-:W-:Y:S01]  /*93a0*/  F2FP.BF16.F32.PACK_AB R27, R42, R41 ;  /* 0x000000292a1b723e */ /* 0x000fe200000010ff */
[----:B------:R-:W-:Y:S01]  /*93b0*/  FADD R75, R74, R75 ;  /* 0x0000004b4a4b7221 */ /* 0x000fe20000000000 */
[----:B------:R-:W-:Y:S01]  /*93c0*/  FSETP.GEU.AND P3, PT, R50, -126, PT ;  /* 0xc2fc00003200780b */ /* 0x000fe20003f6e000 */
[----:B------:R-:W-:Y:S01]  /*93d0*/  FADD R100, R97, R100 ;  /* 0x0000006461647221 */ /* 0x000fe20000000000 */
[----:B------:R-:W-:Y:S01]  /*93e0*/  WARPGROUP.ARRIVE ;  /* 0x00000000000079c5 */ /* 0x000fe20000000000 */
[----:B------:R-:W3:Y:S01]  /*93f0*/  MUFU.EX2 R47, R47 ;  /* 0x0000002f002f7308 */ /* 0x000ee20000000800 */
[----:B-1----:R-:W-:Y:S01]  /*9400*/  @!P6 FMUL R48, R48, R48 ;  /* 0x000000303030e220 */ /* 0x002fe20000400000 */
[----:B------:R-:W-:Y:S01]  /*9410*/  FSETP.GEU.AND P6, PT, R51, -126, PT ;  /* 0xc2fc00003300780b */ /* 0x000fe20003fce000 */
[----:B------:R-:W-:Y:S01]  /*9420*/  FADD R78, R75, R78 ;  /* 0x0000004e4b4e7221 */ /* 0x000fe20000000000 */
[----:B------:R-:W-:Y:S01]  /*9430*/  FADD R101, R100, R101 ;  /* 0x0000006564657221 */ /* 0x000fe20000000000 */
[----:B------:R-:W-:Y:S01]  /*9440*/  HGMMA.64x16x16.F32.BF16 R152, R24, gdesc[UR4].tnspB, R152, gsb0 ;  /* 0x4020000418987df0 */ /* 0x000fe20008001898 */
[----:B------:R-:W-:Y:S01]  /*9450*/  R2UR UR6, R22 ;  /* 0x00000000160672ca */ /* 0x000fe200000e0000 */
[----:B------:R-:W-:Y:S01]  /*9460*/  FADD R79, R78, R79 ;  /* 0x0000004f4e4f7221 */ /* 0x000fe20000000000 */
[----:B------:R-:W1:Y:S01]  /*9470*/  MUFU.EX2 R22, R136 ;  /* 0x0000008800167308 */ /* 0x000e620000000800 */
[----:B--2---:R-:W-:Y:S01]  /*9480*/  @!P2 FMUL R44, R44, R44 ;  /* 0x0000002c2c2ca220 */ /* 0x004fe20000400000 */
[----:B------:R-:W-:Y:S01]  /*9490*/  FSETP.GEU.AND P2, PT, R49, -126, PT ;  /* 0xc2fc00003100780b */ /* 0x000fe20003f4e000 */
[----:B------:R-:W-:Y:S01]  /*94a0*/  @!P3 FMUL R50, R50, 0.5 ;  /* 0x3f0000003232b820 */ /* 0x000fe20000400000 */
[----:B------:R-:W-:Y:S01]  /*94b0*/  FADD R82, R79, R82 ;  /* 0x000000524f527221 */ /* 0x000fe20000000000 */
[----:B------:R-:W-:Y:S01]  /*94c0*/  R2UR UR7, R23 ;  /* 0x00000000170772ca */ /* 0x000fe200000e0000 */
[----:B------:R-:W-:Y:S01]  /*94d0*/  FADD R104, R101, R104 ;  /* 0x0000006865687221 */ /* 0x000fe20000000000 */
[----:B------:R-:W-:Y:S01]  /*94e0*/  @!P6 FMUL R51, R51, 0.5 ;  /* 0x3f0000003333e820 */ /* 0x000fe20000400000 */
[----:B------:R-:W-:Y:S01]  /*94f0*/  FADD R83, R82, R83 ;  /* 0x0000005352537221 */ /* 0x000fe20000000000 */
[----:B------:R-:W2:Y:S01]  /*9500*/  MUFU.EX2 R50, R50 ;  /* 0x0000003200327308 */ /* 0x000ea20000000800 */
[----:B---3--:R-:W-:Y:S01]  /*9510*/  @!P5 FMUL R47, R47, R47 ;  /* 0x0000002f2f2fd220 */ /* 0x008fe20000400000 */
[----:B------:R-:W-:Y:S01]  /*9520*/  FSETP.GEU.AND P5, PT, R137, -126, PT ;  /* 0xc2fc00008900780b */ /* 0x000fe20003fae000 */
[----:B------:R-:W-:Y:S01]  /*9530*/  FADD R88, R83, R88 ;  /* 0x0000005853587221 */ /* 0x000fe20000000000 */
[----:B------:R-:W-:-:S02]  /*9540*/  FADD R104, R104, R105 ;  /* 0x0000006968687221 */ /* 0x000fc40000000000 */
[----:B------:R-:W-:Y:S01]  /*9550*/  @!P2 FMUL R49, R49, 0.5 ;  /* 0x3f0000003131a820 */ /* 0x000fe20000400000 */
[----:B------:R-:W-:Y:S01]  /*9560*/  FADD R85, R88, R85 ;  /* 0x0000005558557221 */ /* 0x000fe20000000000 */
[----:B-1----:R-:W-:Y:S01]  /*9570*/  @!P4 FMUL R22, R22, R22 ;  /* 0x000000161616c220 */ /* 0x002fe20000400000 */
[----:B------:R-:W-:Y:S01]  /*9580*/  FSETP.GEU.AND P4, PT, R141, -126, PT ;  /* 0xc2fc00008d00780b */ /* 0x000fe20003f8e000 */
[----:B------:R-:W1:Y:S01]  /*9590*/  MUFU.EX2 R51, R51 ;  /* 0x0000003300337308 */ /* 0x000e620000000800 */
[----:B------:R-:W-:Y:S01]  /*95a0*/  FADD R90, R85, R90 ;  /* 0x0000005a555a7221 */ /* 0x000fe20000000000 */
[----:B------:R-:W-:-:S03]  /*95b0*/  FADD R19, R104, R19 ;  /* 0x0000001368137221 */ /* 0x000fc60000000000 */
[----:B------:R-:W-:Y:S01]  /*95c0*/  @!P5 FMUL R137, R137, 0.5 ;  /* 0x3f0000008989d820 */ /* 0x000fe20000400000 */
[----:B------:R-:W-:Y:S01]  /*95d0*/  FADD R91, R90, R91 ;  /* 0x0000005b5a5b7221 */ /* 0x000fe20000000000 */
[----:B--2---:R-:W-:Y:S01]  /*95e0*/  @!P3 FMUL R50, R50, R50 ;  /* 0x000000323232b220 */ /* 0x004fe20000400000 */
[----:B------:R-:W2:Y:S01]  /*95f0*/  MUFU.EX2 R49, R49 ;  /* 0x0000003100317308 */ /* 0x000ea20000000800 */
[----:B------:R-:W-:Y:S01]  /*9600*/  FSETP.GEU.AND P3, PT, R140, -126, PT ;  /* 0xc2fc00008c00780b */ /* 0x000fe20003f6e000 */
[----:B------:R-:W-:Y:S01]  /*9610*/  FADD R94, R91, R94 ;  /* 0x0000005e5b5e7221 */ /* 0x000fe20000000000 */
[----:B------:R-:W-:Y:S01]  /*9620*/  FADD R20, R19, R20 ;  /* 0x0000001413147221 */ /* 0x000fe20000000000 */
[----:B------:R-:W-:Y:S01]  /*9630*/  @!P4 FMUL R141, R141, 0.5 ;  /* 0x3f0000008d8dc820 */ /* 0x000fe20000400000 */
[----:B------:R-:W-:Y:S01]  /*9640*/  MOV R19, 0xc0000010 ;  /* 0xc000001000137802 */ /* 0x000fe20000000f00 */
[----:B------:R-:W-:Y:S01]  /*9650*/  FADD R95, R94, R95 ;  /* 0x0000005f5e5f7221 */ /* 0x000fe20000000000 */
[----:B------:R-:W-:Y:S01]  /*9660*/  FADD R29, R20, R29 ;  /* 0x0000001d141d7221 */ /* 0x000fe20000000000 */
[----:B------:R-:W3:Y:S01]  /*9670*/  MUFU.EX2 R23, R137 ;  /* 0x0000008900177308 */ /* 0x000ee20000000800 */
[----:B-1----:R-:W-:Y:S01]  /*9680*/  @!P6 FMUL R51, R51, R51 ;  /* 0x000000333333e220 */ /* 0x002fe20000400000 */
[----:B------:R-:W-:Y:S01]  /*9690*/  FSETP.GEU.AND P6, PT, R143, -126, PT ;  /* 0xc2fc00008f00780b */ /* 0x000fe20003fce000 */
[----:B------:R-:W-:Y:S01]  /*96a0*/  FADD R98, R95, R98 ;  /* 0x000000625f627221 */ /* 0x000fe20000000000 */
[----:B------:R-:W-:-:S02]  /*96b0*/  WARPGROUP.DEPBAR.LE gsb0, 0x0 ;  /* 0x00008000000079c5 */ /* 0x000fc40000010000 */
[----:B------:R-:W-:Y:S01]  /*96c0*/  F2FP.BF16.F32.PACK_AB R24, R44, R43 ;  /* 0x0000002b2c18723e */ /* 0x000fe200000010ff */
[----:B------:R-:W-:Y:S01]  /*96d0*/  @!P3 FMUL R140, R140, 0.5 ;  /* 0x3f0000008c8cb820 */ /* 0x000fe20000400000 */
[----:B------:R-:W-:Y:S01]  /*96e0*/  F2FP.BF16.F32.PACK_AB R25, R46, R45 ;  /* 0x0000002d2e19723e */ /* 0x000fe200000010ff */
[----:B--2---:R-:W-:Y:S01]  /*96f0*/  @!P2 FMUL R49, R49, R49 ;  /* 0x000000313131a220 */ /* 0x004fe20000400000 */
[----:B------:R-:W-:Y:S01]  /*9700*/  FSETP.GEU.AND P2, PT, R52, -126, PT ;  /* 0xc2fc00003400780b */ /* 0x000fe20003f4e000 */
[----:B------:R-:W1:Y:S01]  /*9710*/  MUFU.EX2 R53, R140 ;  /* 0x0000008c00357308 */ /* 0x000e620000000800 */
[----:B------:R-:W-:Y:S01]  /*9720*/  F2FP.BF16.F32.PACK_AB R26, R48, R47 ;  /* 0x0000002f301a723e */ /* 0x000fe200000010ff */
[----:B------:R-:W-:Y:S01]  /*9730*/  FADD R99, R98, R99 ;  /* 0x0000006362637221 */ /* 0x000fe20000000000 */
[----:B------:R-:W-:Y:S01]  /*9740*/  F2FP.BF16.F32.PACK_AB R27, R50, R49 ;  /* 0x00000031321b723e */ /* 0x000fe200000010ff */
[----:B------:R-:W-:Y:S01]  /*9750*/  @!P6 FMUL R143, R143, 0.5 ;  /* 0x3f0000008f8fe820 */ /* 0x000fe20000400000 */
[----:B------:R-:W-:Y:S01]  /*9760*/  FADD R30, R29, R30 ;  /* 0x0000001e1d1e7221 */ /* 0x000fe20000000000 */
[----:B---3--:R-:W-:Y:S01]  /*9770*/  @!P5 FMUL R23, R23, R23 ;  /* 0x000000171717d220 */ /* 0x008fe20000400000 */
[----:B------:R-:W-:Y:S01]  /*9780*/  WARPGROUP.ARRIVE ;  /* 0x00000000000079c5 */ /* 0x000fe20000000000 */
[----:B------:R-:W2:Y:S01]  /*9790*/  MUFU.EX2 R141, R141 ;  /* 0x0000008d008d7308 */ /* 0x000ea20000000800 */
[----:B------:R-:W-:Y:S01]  /*97a0*/  FSETP.GEU.AND P5, PT, R142, -126, PT ;  /* 0xc2fc00008e00780b */ /* 0x000fe20003fae000 */
[----:B------:R-:W-:Y:S01]  /*97b0*/  FADD R102, R99, R102 ;  /* 0x0000006663667221 */ /* 0x000fe20000000000 */
[----:B------:R-:W-:Y:S01]  /*97c0*/  FADD R33, R30, R33 ;  /* 0x000000211e217221 */ /* 0x000fe20000000000 */
[----:B------:R-:W-:Y:S01]  /*97d0*/  @!P2 FMUL R52, R52, 0.5 ;  /* 0x3f0000003434a820 */ /* 0x000fe20000400000 */
[----:B------:R-:W-:Y:S01]  /*97e0*/  HGMMA.64x16x16.F32.BF16 R152, R24, gdesc[UR4].tnspB, R152, gsb0 ;  /* 0x4020000418987df0 */ /* 0x000fe20008001898 */
[----:B------:R-:W-:Y:S01]  /*97f0*/  FADD R103, R102, R103 ;  /* 0x0000006766677221 */ /* 0x000fe20000000000 */
[----:B------:R-:W-:Y:S01]  /*9800*/  R2UR UR7, R19 ;  /* 0x00000000130772ca */ /* 0x000fe200000e0000 */
[----:B------:R-:W3:Y:S01]  /*9810*/  MUFU.EX2 R143, R143 ;  /* 0x0000008f008f7308 */ /* 0x000ee20000000800 */
[----:B-1----:R-:W-:Y:S01]  /*9820*/  @!P3 FMUL R53, R53, R53 ;  /* 0x000000353535b220 */ /* 0x002fe20000400000 */
[----:B------:R-:W-:Y:S01]  /*9830*/  FSETP.GEU.AND P3, PT, R145, -126, PT ;  /* 0xc2fc00009100780b */ /* 0x000fe20003f6e000 */
[----:B------:R-:W-:Y:S01]  /*9840*/  FADD R103, R103, R106 ;  /* 0x0000006a67677221 */ /* 0x000fe20000000000 */
[----:B------:R-:W-:-:S02]  /*9850*/  FADD R32, R33, R32 ;  /* 0x0000002021207221 */ /* 0x000fc40000000000 */
[----:B------:R-:W-:Y:S01]  /*9860*/  @!P5 FMUL R142, R142, 0.5 ;  /* 0x3f0000008e8ed820 */ /* 0x000fe20000400000 */
[----:B------:R-:W-:Y:S01]  /*9870*/  FADD R103, R103, R18 ;  /* 0x0000001267677221 */ /* 0x000fe20000000000 */
[----:B------:R-:W1:Y:S01]  /*9880*/  MUFU.EX2 R52, R52 ;  /* 0x0000003400347308 */ /* 0x000e620000000800 */
[----:B--2---:R-:W-:Y:S01]  /*9890*/  @!P4 FMUL R141, R141, R141 ;  /* 0x0000008d8d8dc220 */ /* 0x004fe20000400000 */
[----:B------:R-:W-:Y:S01]  /*98a0*/  FSETP.GEU.AND P4, PT, R146, -126, PT ;  /* 0xc2fc00009200780b */ /* 0x000fe20003f8e000 */
[----:B------:R-:W-:Y:S01]  /*98b0*/  FADD R28, R103, R28 ;  /* 0x0000001c671c7221 */ /* 0x000fe20000000000 */
[----:B------:R-:W-:Y:S01]  /*98c0*/  IADD3 R18, R164, 0x1c0, RZ ;  /* 0x000001c0a4127810 */ /* 0x000fe20007ffe0ff */
[----:B------:R-:W-:Y:S01]  /*98d0*/  FADD R37, R32, R37 ;  /* 0x0000002520257221 */ /* 0x000fe20000000000 */
[----:B------:R-:W-:Y:S01]  /*98e0*/  IADD3 R164, R164, 0x1e0, RZ ;  /* 0x000001e0a4a47810 */ /* 0x000fe20007ffe0ff */
[----:B------:R-:W-:Y:S01]  /*98f0*/  @!P3 FMUL R145, R145, 0.5 ;  /* 0x3f0000009191b820 */ /* 0x000fe20000400000 */
[----:B------:R-:W2:Y:S01]  /*9900*/  MUFU.EX2 R142, R142 ;  /* 0x0000008e008e7308 */ /* 0x000ea20000000800 */
[----:B---3--:R-:W-:Y:S01]  /*9910*/  @!P6 FMUL R143, R143, R143 ;  /* 0x0000008f8f8fe220 */ /* 0x008fe20000400000 */
[----:B------:R-:W-:Y:S01]  /*9920*/  R2UR UR6, R18 ;  /* 0x00000000120672ca */ /* 0x000fe200000e0000 */
[----:B------:R-:W-:Y:S01]  /*9930*/  FADD R28, R28, R21 ;  /* 0x000000151c1c7221 */ /* 0x000fe20000000000 */
[----:B------:R-:W-:Y:S01]  /*9940*/  FSETP.GEU.AND P6, PT, R148, -126, PT ;  /* 0xc2fc00009400780b */ /* 0x000fe20003fce000 */
[----:B------:R-:W-:-:S02]  /*9950*/  FADD R38, R37, R38 ;  /* 0x0000002625267221 */ /* 0x000fc40000000000 */
[----:B------:R-:W-:Y:S01]  /*9960*/  @!P4 FMUL R146, R146, 0.5 ;  /* 0x3f0000009292c820 */ /* 0x000fe20000400000 */
[----:B------:R-:W3:Y:S01]  /*9970*/  MUFU.EX2 R145, R145 ;  /* 0x0000009100917308 */ /* 0x000ee20000000800 */
[----:B-1----:R-:W-:Y:S01]  /*9980*/  @!P2 FMUL R52, R52, R52 ;  /* 0x000000343434a220 */ /* 0x002fe20000400000 */
[----:B------:R-:W-:Y:S01]  /*9990*/  FSETP.GEU.AND P2, PT, R144, -126, PT ;  /* 0xc2fc00009000780b */ /* 0x000fe20003f4e000 */
[----:B------:R-:W-:Y:S01]  /*99a0*/  FADD R31, R28, R31 ;  /* 0x0000001f1c1f7221 */ /* 0x000fe20000000000 */
[----:B------:R-:W-:-:S03]  /*99b0*/  FADD R41, R38, R41 ;  /* 0x0000002926297221 */ /* 0x000fc60000000000 */
[----:B------:R-:W-:Y:S01]  /*99c0*/  FADD R34, R31, R34 ;  /* 0x000000221f227221 */ /* 0x000fe20000000000 */
[----:B------:R-:W1:Y:S01]  /*99d0*/  MUFU.EX2 R146, R146 ;  /* 0x0000009200927308 */ /* 0x000e620000000800 */
[----:B--2---:R-:W-:Y:S01]  /*99e0*/  @!P5 FMUL R142, R142, R142 ;  /* 0x0000008e8e8ed220 */ /* 0x004fe20000400000 */
[----:B------:R-:W-:Y:S01]  /*99f0*/  FSETP.GEU.AND P5, PT, R147, -126, PT ;  /* 0xc2fc00009300780b */ /* 0x000fe20003fae000 */
[----:B------:R-:W-:Y:S01]  /*9a00*/  @!P6 FMUL R148, R148, 0.5 ;  /* 0x3f0000009494e820 */ /* 0x000fe20000400000 */
[----:B------:R-:W-:Y:S01]  /*9a10*/  FADD R35, R34, R35 ;  /* 0x0000002322237221 */ /* 0x000fe20000000000 */
[----:B------:R-:W-:Y:S02]  /*9a20*/  FADD R42, R41, R42 ;  /* 0x0000002a292a7221 */ /* 0x000fe40000000000 */
[----:B------:R-:W-:Y:S01]  /*9a30*/  @!P2 FMUL R144, R144, 0.5 ;  /* 0x3f0000009090a820 */ /* 0x000fe20000400000 */
[----:B------:R-:W-:Y:S02]  /*9a40*/  WARPGROUP.DEPBAR.LE gsb0, 0x0 ;  /* 0x00008000000079c5 */ /* 0x000fe40000010000 */
[----:B------:R-:W-:Y:S01]  /*9a50*/  F2FP.BF16.F32.PACK_AB R24, R23, R22 ;  /* 0x000000161718723e */ /* 0x000fe200000010ff */
[----:B------:R-:W2:Y:S01]  /*9a60*/  MUFU.EX2 R55, R144 ;  /* 0x0000009000377308 */ /* 0x000ea20000000800 */
[----:B------:R-:W-:Y:S01]  /*9a70*/  F2FP.BF16.F32.PACK_AB R25, R52, R51 ;  /* 0x000000333419723e */ /* 0x000fe200000010ff */
[----:B---3--:R-:W-:Y:S01]  /*9a80*/  @!P3 FMUL R145, R145, R145 ;  /* 0x000000919191b220 */ /* 0x008fe20000400000 */
[----:B------:R-:W-:Y:S01]  /*9a90*/  F2FP.BF16.F32.PACK_AB R26, R141, R53 ;  /* 0x000000358d1a723e */ /* 0x000fe200000010ff */
[----:B------:R-:W-:Y:S01]  /*9aa0*/  @!P5 FMUL R147, R147, 0.5 ;  /* 0x3f0000009393d820 */ /* 0x000fe20000400000 */
[----:B------:R-:W-:Y:S01]  /*9ab0*/  F2FP.BF16.F32.PACK_AB R27, R143, R142 ;  /* 0x0000008e8f1b723e */ /* 0x000fe200000010ff */
[----:B-1----:R-:W-:Y:S01]  /*9ac0*/  @!P4 FMUL R146, R146, R146 ;  /* 0x000000929292c220 */ /* 0x002fe20000400000 */
[----:B------:R-:W-:Y:S01]  /*9ad0*/  FSETP.GEU.AND P3, PT, R150, -126, PT ;  /* 0xc2fc00009600780b */ /* 0x000fe20003f6e000 */
[----:B------:R-:W1:Y:S01]  /*9ae0*/  MUFU.EX2 R15, R148 ;  /* 0x00000094000f7308 */ /* 0x000e620000000800 */
[----:B------:R-:W-:Y:S01]  /*9af0*/  WARPGROUP.ARRIVE ;  /* 0x00000000000079c5 */ /* 0x000fe20000000000 */
[----:B------:R-:W-:Y:S01]  /*9b00*/  FSETP.GEU.AND P4, PT, R14, -126, PT ;  /* 0xc2fc00000e00780b */ /* 0x000fe20003f8e000 */
[----:B------:R-:W-:Y:S01]  /*9b10*/  FADD R36, R35, R36 ;  /* 0x0000002423247221 */ /* 0x000fe20000000000 */
[----:B------:R-:W-:-:S03]  /*9b20*/  FADD R45, R42, R45 ;  /* 0x0000002d2a2d7221 */ /* 0x000fc60000000000 */
[----:B------:R-:W-:Y:S01]  /*9b30*/  HGMMA.64x16x16.F32.BF16 R152, R24, gdesc[UR4].tnspB, R152, gsb0 ;  /* 0x4020000418987df0 */ /* 0x000fe20008001898 */
[----:B------:R-:W3:Y:S01]  /*9b40*/  MUFU.EX2 R147, R147 ;  /* 0x0000009300937308 */ /* 0x000ee20000000800 */
[----:B--2---:R-:W-:Y:S01]  /*9b50*/  @!P2 FMUL R55, R55, R55 ;  /* 0x000000373737a220 */ /* 0x004fe20000400000 */
[----:B------:R-:W-:Y:S01]  /*9b60*/  FSETP.GEU.AND P2, PT, R149, -126, PT ;  /* 0xc2fc00009500780b */ /* 0x000fe20003f4e000 */
[----:B------:R-:W-:Y:S01]  /*9b70*/  FADD R39, R36, R39 ;  /* 0x0000002724277221 */ /* 0x000fe20000000000 */
[----:B------:R-:W-:Y:S01]  /*9b80*/  @!P3 FMUL R150, R150, 0.5 ;  /* 0x3f0000009696b820 */ /* 0x000fe20000400000 */
[----:B------:R-:W-:Y:S01]  /*9b90*/  R2UR UR6, R164 ;  /* 0x00000000a40672ca */ /* 0x000fe200000e0000 */
[----:B------:R-:W-:Y:S01]  /*9ba0*/  FADD R46, R45, R46 ;  /* 0x0000002e2d2e7221 */ /* 0x000fe20000000000 */
[----:B------:R-:W-:Y:S01]  /*9bb0*/  @!P4 FMUL R14, R14, 0.5 ;  /* 0x3f0000000e0ec820 */ /* 0x000fe20000400000 */
[----:B------:R-:W-:Y:S01]  /*9bc0*/  R2UR UR7, R165 ;  /* 0x00000000a50772ca */ /* 0x000fe200000e0000 */
[----:B-1----:R-:W-:Y:S01]  /*9bd0*/  @!P6 FMUL R15, R15, R15 ;  /* 0x0000000f0f0fe220 */ /* 0x002fe20000400000 */
[----:B------:R-:W1:Y:S01]  /*9be0*/  MUFU.EX2 R150, R150 ;  /* 0x0000009600967308 */ /* 0x000e620000000800 */
[----:B------:R-:W-:Y:S01]  /*9bf0*/  FADD R40, R39, R40 ;  /* 0x0000002827287221 */ /* 0x000fe20000000000 */
[----:B------:R-:W-:-:S03]  /*9c00*/  FADD R49, R46, R49 ;  /* 0x000000312e317221 */ /* 0x000fc60000000000 */
[----:B------:R-:W-:Y:S01]  /*9c10*/  @!P2 FMUL R149, R149, 0.5 ;  /* 0x3f0000009595a820 */ /* 0x000fe20000400000 */
[----:B------:R-:W-:Y:S01]  /*9c20*/  FADD R43, R40, R43 ;  /* 0x0000002b282b7221 */ /* 0x000fe20000000000 */
[----:B---3--:R-:W-:Y:S01]  /*9c30*/  @!P5 FMUL R147, R147, R147 ;  /* 0x000000939393d220 */ /* 0x008fe20000400000 */
[----:B------:R-:W2:Y:S01]  /*9c40*/  MUFU.EX2 R14, R14 ;  /* 0x0000000e000e7308 */ /* 0x000ea20000000800 */
[----:B------:R-:W-:Y:S01]  /*9c50*/  FADD R50, R49, R50 ;  /* 0x0000003231327221 */ /* 0x000fe20000000000 */
[----:B------:R-:W-:-:S03]  /*9c60*/  FADD R44, R43, R44 ;  /* 0x0000002c2b2c7221 */ /* 0x000fc60000000000 */
[----:B------:R-:W-:Y:S01]  /*9c70*/  FADD R51, R50, R51 ;  /* 0x0000003332337221 */ /* 0x000fe20000000000 */
[----:B------:R-:W-:Y:S02]  /*9c80*/  FADD R47, R44, R47 ;  /* 0x0000002f2c2f7221 */ /* 0x000fe40000000000 */
[----:B------:R-:W3:Y:S01]  /*9c90*/  MUFU.EX2 R19, R149 ;  /* 0x0000009500137308 */ /* 0x000ee20000000800 */
[----:B-1----:R-:W-:Y:S01]  /*9ca0*/  @!P3 FMUL R150, R150, R150 ;  /* 0x000000969696b220 */ /* 0x002fe20000400000 */
[----:B------:R-:W-:Y:S01]  /*9cb0*/  FADD R47, R47, R48 ;  /* 0x000000302f2f7221 */ /* 0x000fe20000000000 */
[----:B------:R-:W-:-:S03]  /*9cc0*/  FADD R51, R51, R52 ;  /* 0x0000003433337221 */ /* 0x000fc60000000000 */
[----:B------:R-:W-:Y:S01]  /*9cd0*/  FADD R22, R47, R22 ;  /* 0x000000162f167221 */ /* 0x000fe20000000000 */
[----:B------:R-:W-:Y:S01]  /*9ce0*/  FADD R51, R51, R142 ;  /* 0x0000008e33337221 */ /* 0x000fe20000000000 */
[----:B--2---:R-:W-:Y:S02]  /*9cf0*/  @!P4 FMUL R14, R14, R14 ;  /* 0x0000000e0e0ec220 */ /* 0x004fe40000400000 */
[----:B------:R-:W-:Y:S01]  /*9d00*/  FADD R22, R22, R23 ;  /* 0x0000001716167221 */ /* 0x000fe20000000000 */
[----:B------:R-:W-:-:S03]  /*9d10*/  FADD R51, R51, R143 ;  /* 0x0000008f33337221 */ /* 0x000fc60000000000 */
[----:B------:R-:W-:Y:S01]  /*9d20*/  FADD R22, R22, R53 ;  /* 0x0000003516167221 */ /* 0x000fe20000000000 */
[----:B------:R-:W-:Y:S02]  /*9d30*/  WARPGROUP.DEPBAR.LE gsb0, 0x0 ;  /* 0x00008000000079c5 */ /* 0x000fe40000010000 */
[----:B---3--:R-:W-:Y:S01]  /*9d40*/  @!P2 FMUL R19, R19, R19 ;  /* 0x000000131313a220 */ /* 0x008fe20000400000 */
[----:B------:R-:W-:Y:S01]  /*9d50*/  F2FP.BF16.F32.PACK_AB R24, R145, R55 ;  /* 0x000000379118723e */ /* 0x000fe200000010ff */
[----:B------:R-:W-:Y:S01]  /*9d60*/  FADD R22, R22, R141 ;  /* 0x0000008d16167221 */ /* 0x000fe20000000000 */
[----:B------:R-:W-:Y:S01]  /*9d70*/  F2FP.BF16.F32.PACK_AB R25, R147, R146 ;  /* 0x000000929319723e */ /* 0x000fe200000010ff */
[----:B------:R-:W-:Y:S01]  /*9d80*/  FADD R51, R51, R146 ;  /* 0x0000009233337221 */ /* 0x000fe20000000000 */
[----:B------:R-:W-:Y:S01]  /*9d90*/  F2FP.BF16.F32.PACK_AB R26, R19, R15 ;  /* 0x0000000f131a723e */ /* 0x000fe200000010ff */
[----:B------:R-:W-:Y:S01]  /*9da0*/  FADD R22, R22, R55 ;  /* 0x0000003716167221 */ /* 0x000fe20000000000 */
[----:B------:R-:W-:Y:S01]  /*9db0*/  F2FP.BF16.F32.PACK_AB R27, R14, R150 ;  /* 0x000000960e1b723e */ /* 0x000fe200000010ff */
[----:B------:R-:W-:Y:S01]  /*9dc0*/  FADD R51, R51, R147 ;  /* 0x0000009333337221 */ /* 0x000fe20000000000 */
[----:B------:R-:W-:Y:S01]  /*9dd0*/  ISETP.NE.AND P2, PT, R11, 0x4, PT ;  /* 0x000000040b00780c */ /* 0x000fe20003f45270 */
[----:B------:R-:W-:Y:S01]  /*9de0*/  FADD R22, R22, R145 ;  /* 0x0000009116167221 */ /* 0x000fe20000000000 */
[----:B------:R-:W-:Y:S01]  /*9df0*/  WARPGROUP.ARRIVE ;  /* 0x00000000000079c5 */ /* 0x000fe20000000000 */
[----:B------:R-:W-:Y:S01]  /*9e00*/  FADD R51, R51, R150 ;  /* 0x0000009633337221 */ /* 0x000fe20000000000 */
[----:B------:R-:W-:Y:S01]  /*9e10*/  SEL R20, R11, RZ, P2 ;  /* 0x000000ff0b147207 */ /* 0x000fe20001000000 */
[----:B------:R-:W-:-:S02]  /*9e20*/  FADD R22, R22, R15 ;  /* 0x0000000f16167221 */ /* 0x000fc40000000000 */
[----:B------:R-:W-:Y:S01]  /*9e30*/  FADD R18, R51, R14 ;  /* 0x0000000e33127221 */ /* 0x000fe20000000000 */
[----:B------:R-:W-:Y:S01]  /*9e40*/  HGMMA.64x16x16.F32.BF16 R152, R24, gdesc[UR4].tnspB, R152, gsb0 ;  /* 0x4020000418987df0 */ /* 0x000fe20008001898 */
[----:B------:R-:W-:Y:S01]  /*9e50*/  LEA R11, R20, R13, 0x3 ;  /* 0x0000000d140b7211 */ /* 0x000fe200078e18ff */
[----:B------:R-:W-:-:S03]  /*9e60*/  FADD R19, R22, R19 ;  /* 0x0000001316137221 */ /* 0x000fc60000000000 */
[----:B------:R-:W-:Y:S01]  /*9e70*/  PRMT R11, RZ, 0x654, R11 ;  /* 0x00000654ff0b7816 */ /* 0x000fe2000000000b */
[----:B------:R-:W-:-:S03]  /*9e80*/  WARPGROUP.DEPBAR.LE gsb0, 0x0 ;  /* 0x00008000000079c5 */ /* 0x000fc60000010000 */
[----:B------:R1:W-:Y:S01]  /*9e90*/  SYNCS.ARRIVE.TRANS64.RED.A1T0 RZ, [R11+URZ], RZ ;  /* 0x000000ff0bff79a7 */ /* 0x0003e2000810043f */
[----:B------:R-:W-:Y:S05]  /*9ea0*/  @P1 BRA `(.L_x_32) ;  /* 0x0000000000981947 */ /* 0x000fea0003800000 */
[----:B------:R-:W-:Y:S01]  /*9eb0*/  ISETP.LT.OR P1, PT, R6, 0x1, !P0 ;  /* 0x000000010600780c */ /* 0x000fe20004721670 */
[----:B------:R-:W-:-:S12]  /*9ec0*/  BSSY B0, `(.L_x_33) ;  /* 0x0000023000007945 */ /* 0x000fd80003800000 */
[----:B------:R-:W-:Y:S05]  /*9ed0*/  @P1 BRA `(.L_x_34) ;  /* 0x0000000000841947 */ /* 0x000fea0003800000 */
[----:B-1----:R-:W-:Y:S02]  /*9ee0*/  LEA R11, R4, R2, 0x3 ;  /* 0x00000002040b7211 */ /* 0x002fe400078e18ff */
[----:B------:R-:W-:Y:S02]  /*9ef0*/  SHF.L.U32 R14, R5, 0x1f, RZ ;  /* 0x0000001f050e7819 */ /* 0x000fe400000006ff */
[----:B------:R-:W-:Y:S02]  /*9f00*/  ISETP.NE.AND P2, PT, R17, RZ, PT ;  /* 0x000000ff1100720c */ /* 0x000fe40003f45270 */
[----:B------:R-:W1:Y:S02]  /*9f10*/  SYNCS.PHASECHK.TRANS64.TRYWAIT P1, [R11+URZ+0x8820], R14 ;  /* 0x0088200e0b0075a7 */ /* 0x000e64000802017f */
[----:B-1----:R-:W-:Y:S09]  /*9f20*/  @!P1 BRA `(.L_x_35) ;  /* 0x0000001000d49947 */ /* 0x002ff20003800000 */
.L_x_68:
[----:B------:R-:W-:Y:S05]  /*9f30*/  @P2 BRA `(.L_x_36) ;  /* 0x0000000000142947 */ /* 0x000fea0003800000 */
[----:B------:R-:W-:Y:S02]  /*9f40*/  LOP3.LUT P1, RZ, R16, 0x1f, RZ, 0xc0, !PT ;  /* 0x0000001f10ff7812 */ /* 0x000fe4000782c0ff */
[----:B-1----:R-:W-:-:S04]  /*9f50*/  MOV R14, 0x2000 ;  /* 0x00002000000e7802 */ /* 0x002fc80000000f00 */
[----:B------:R2:W-:Y:S07]  /*9f60*/  SYNCS.ARRIVE.TRANS64 RZ, [R11+URZ+0x8800], R14 ;  /* 0x0088000e0bff79a7 */ /* 0x0005ee000800003f */
[----:B------:R-:W-:Y:S05]  /*9f70*/  @!P1 BRA `(.L_x_36) ;  /* 0x0000000000049947 */ /* 0x000fea0003800000 */
[----:B------:R-:W-:Y:S01]  /*9f80*/  BPT.TRAP 0x1 ;  /* 0x000000040000795c */ /* 0x000fe20000300000 */
.L_x_36:
[----:B-12---:R-:W-:Y:S01]  /*9f90*/  LEA R14, R4, R2, 0xd ;  /* 0x00000002040e7211 */ /* 0x006fe200078e68ff */
        /* <DEDUP_REMOVED lines=8> */
[----:B------:R-:W-:Y:S01]  /*a020*/  UMOV UR12, UR36 ;  /* 0x00000024000c7c82 */ /* 0x000fe20008000000 */
[----:B------:R-:W-:Y:S01]  /*a030*/  UMOV UR13, UR37 ;  /* 0x00000025000d7c82 */ /* 0x000fe20008000000 */
[----:B------:R-:W-:-:S02]  /*a040*/  IADD3 R4, R4, 0x1, RZ ;  /* 0x0000000104047810 */ /* 0x000fc40007ffe0ff */
[----:B------:R-:W-:Y:S02]  /*a050*/  IADD3 R7, R7, 0x1, RZ ;  /* 0x0000000107077810 */ /* 0x000fe40007ffe0ff */
[----:B------:R-:W-:Y:S01]  /*a060*/  USHF.L.U32 UR11, UR11, 0x8, URZ ;  /* 0x000000080b0b7899 */ /* 0x000fe2000800063f */
[C---:B------:R-:W-:Y:S01]  /*a070*/  ISETP.NE.AND P1, PT, R4.reuse, 0x4, PT ;  /* 0x000000040400780c */ /* 0x040fe20003f25270 */
[----:B------:R-:W-:Y:S02]  /*a080*/  UIADD3 UR9, UR9, 0x8800, URZ ;  /* 0x0000880009097890 */ /* 0x000fe4000fffe03f */
[----:B------:R-:W-:Y:S01]  /*a090*/  UIADD3 UR8, UR8, 0x800, URZ ;  /* 0x0000080008087890 */ /* 0x000fe2000fffe03f */
[----:B------:R-:W-:Y:S02]  /*a0a0*/  SEL R14, RZ, 0x1, P1 ;  /* 0x00000001ff0e7807 */ /* 0x000fe40000800000 */
[----:B------:R-:W-:Y:S02]  /*a0b0*/  SEL R4, R4, RZ, P1 ;  /* 0x000000ff04047207 */ /* 0x000fe40000800000 */
[----:B------:R-:W-:-:S04]  /*a0c0*/  LOP3.LUT R5, R5, R14, RZ, 0x3c, !PT ;  /* 0x0000000e05057212 */ /* 0x000fc800078e3cff */
[----:B------:R2:W-:Y:S02]  /*a0d0*/  UTMALDG.4D [UR8], [UR6], desc[UR20] ;  /* 0x00001408060075b4 */ /* 0x0005e40008019000 */
[----:B--2---:R-:W-:Y:S01]  /*a0e0*/  NOP ;  /* 0x0000000000007918 */ /* 0x004fe20000000000 */
.L_x_34:
[----:B------:R-:W-:Y:S05]  /*a0f0*/  BSYNC B0 ;  /* 0x0000000000007941 */ /* 0x000fea0003800000 */
.L_x_33:
[----:B------:R-:W-:-:S07]  /*a100*/  IADD3 R6, R6, -0x1, RZ ;  /* 0xffffffff06067810 */ /* 0x000fce0007ffe0ff */
.L_x_32:
[----:B------:R-:W-:Y:S02]  /*a110*/  ISETP.GT.AND P3, PT, R10, 0x2, PT ;  /* 0x000000020a00780c */ /* 0x000fe40003f64270 */
[----:B------:R-:W-:Y:S02]  /*a120*/  IADD3 R12, R12, 0x1, RZ ;  /* 0x000000010c0c7810 */ /* 0x000fe40007ffe0ff */
[----:B-1----:R-:W-:Y:S02]  /*a130*/  IADD3 R11, R20, 0x1, RZ ;  /* 0x00000001140b7810 */ /* 0x002fe40007ffe0ff */
[----:B------:R-:W-:Y:S02]  /*a140*/  ISETP.NE.AND P1, PT, R12, 0x4, PT ;  /* 0x000000040c00780c */ /* 0x000fe40003f25270 */
[----:B------:R-:W-:Y:S02]  /*a150*/  ISETP.NE.AND P2, PT, R11, 0x4, PT ;  /* 0x000000040b00780c */ /* 0x000fe40003f45270 */
[----:B------:R-:W-:-:S02]  /*a160*/  SEL R14, RZ, 0x1, P1 ;  /* 0x00000001ff0e7807 */ /* 0x000fc40000800000 */
[----:B------:R-:W-:Y:S02]  /*a170*/  IADD3 R10, R10, -0x1, RZ ;  /* 0xffffffff0a0a7810 */ /* 0x000fe40007ffe0ff */
[----:B------:R-:W-:Y:S02]  /*a180*/  LOP3.LUT R3, R3, R14, RZ, 0x3c, !PT ;  /* 0x0000000e03037212 */ /* 0x000fe400078e3cff */
[----:B------:R-:W-:Y:S02]  /*a190*/  MOV R21, R0 ;  /* 0x0000000000157202 */ /* 0x000fe40000000f00 */
[----:B------:R-:W-:Y:S02]  /*a1a0*/  MOV R15, R9 ;  /* 0x00000009000f7202 */ /* 0x000fe40000000f00 */
[----:B------:R-:W-:Y:S02]  /*a1b0*/  SEL R23, R12, RZ, P1 ;  /* 0x000000ff0c177207 */ /* 0x000fe40000800000 */
[----:B------:R-:W-:Y:S01]  /*a1c0*/  SEL R11, R11, RZ, P2 ;  /* 0x000000ff0b0b7207 */ /* 0x000fe20001000000 */
[----:B------:R-:W-:Y:S06]  /*a1d0*/  @P3 BRA `(.L_x_37) ;  /* 0xffffffb000d03947 */ /* 0x000fec000383ffff */
.L_x_24:
[----:B------:R-:W-:Y:S05]  /*a1e0*/  WARPSYNC.ALL ;  /* 0x0000000000007948 */ /* 0x000fea0003800000 */
[----:B------:R-:W2:Y:S01]  /*a1f0*/  SHFL.BFLY PT, R4, R19, 0x1, 0x1f ;  /* 0x0c201f0013047f89 */ /* 0x000ea200000e0000 */
[----:B------:R-:W-:Y:S01]  /*a200*/  BSSY B0, `(.L_x_38) ;  /* 0x0000023000007945 */ /* 0x000fe20003800000 */
[----:B------:R-:W-:Y:S02]  /*a210*/  MOV R11, 0x7f800000 ;  /* 0x7f800000000b7802 */ /* 0x000fe40000000f00 */
[----:B------:R-:W3:Y:S01]  /*a220*/  SHFL.BFLY PT, R3, R18, 0x1, 0x1f ;  /* 0x0c201f0012037f89 */ /* 0x000ee200000e0000 */
[----:B------:R-:W-:-:S02]  /*a230*/  MOV R8, 0x3f800000 ;  /* 0x3f80000000087802 */ /* 0x000fc40000000f00 */
[----:B------:R-:W-:Y:S01]  /*a240*/  MOV R13, 0x7f800000 ;  /* 0x7f800000000d7802 */ /* 0x000fe20000000f00 */
[----:B--2---:R-:W-:Y:S01]  /*a250*/  FADD R4, R4, R19 ;  /* 0x0000001304047221 */ /* 0x004fe20000000000 */
[----:B---3--:R-:W-:-:S04]  /*a260*/  FADD R20, R3, R18 ;  /* 0x0000001203147221 */ /* 0x008fc80000000000 */
[----:B------:R-:W2:Y:S01]  /*a270*/  SHFL.BFLY PT, R5, R4, 0x2, 0x1f ;  /* 0x0c401f0004057f89 */ /* 0x000ea200000e0000 */
[----:B------:R-:W-:-:S03]  /*a280*/  MOV R3, 0x3f800000 ;  /* 0x3f80000000037802 */ /* 0x000fc60000000f00 */
[----:B------:R-:W3:Y:S01]  /*a290*/  SHFL.BFLY PT, R21, R20, 0x2, 0x1f ;  /* 0x0c401f0014157f89 */ /* 0x000ee200000e0000 */
[C---:B--2---:R-:W-:Y:S01]  /*a2a0*/  FSETP.NE.AND P0, PT, R4.reuse, -R5, PT ;  /* 0x800000050400720b */ /* 0x044fe20003f05000 */
[----:B------:R-:W-:Y:S01]  /*a2b0*/  FADD R6, R4, R5 ;  /* 0x0000000504067221 */ /* 0x000fe20000000000 */
[----:B---3--:R-:W-:-:S11]  /*a2c0*/  FADD R7, R20, R21 ;  /* 0x0000001514077221 */ /* 0x008fd60000000000 */
[----:B------:R-:W-:Y:S05]  /*a2d0*/  @!P0 BRA `(.L_x_39) ;  /* 0x0000000000548947 */ /* 0x000fea0003800000 */
[----:B------:R-:W-:Y:S01]  /*a2e0*/  IADD3 R3, R6, 0x1800000, RZ ;  /* 0x0180000006037810 */ /* 0x000fe20007ffe0ff */
[----:B------:R-:W-:Y:S03]  /*a2f0*/  BSSY B1, `(.L_x_40) ;  /* 0x000000c000017945 */ /* 0x000fe60003800000 */
[----:B------:R-:W-:-:S04]  /*a300*/  LOP3.LUT R3, R3, 0x7f800000, RZ, 0xc0, !PT ;  /* 0x7f80000003037812 */ /* 0x000fc800078ec0ff */
[----:B------:R-:W-:-:S13]  /*a310*/  ISETP.GT.U32.AND P0, PT, R3, 0x1ffffff, PT ;  /* 0x01ffffff0300780c */ /* 0x000fda0003f04070 */
[----:B------:R-:W-:Y:S05]  /*a320*/  @P0 BRA `(.L_x_41) ;  /* 0x0000000000100947 */ /* 0x000fea0003800000 */
[----:B------:R-:W-:Y:S02]  /*a330*/  MOV R4, R6 ;  /* 0x0000000600047202 */ /* 0x000fe40000000f00 */
[----:B------:R-:W-:-:S07]  /*a340*/  MOV R18, 0xa360 ;  /* 0x0000a36000127802 */ /* 0x000fce0000000f00 */
[----:B-1----:R-:W-:Y:S05]  /*a350*/  CALL.REL.NOINC `($__internal_0_$__cuda_sm20_rcp_rn_f32_slowpath) ;  /* 0x0000000c00dc7944 */ /* 0x002fea0003c00000 */
[----:B------:R-:W-:Y:S05]  /*a360*/  BRA `(.L_x_42) ;  /* 0x0000000000107947 */ /* 0x000fea0003800000 */
.L_x_41:
[----:B------:R-:W2:Y:S02]  /*a370*/  MUFU.RCP R3, R6 ;  /* 0x0000000600037308 */ /* 0x000ea40000001000 */
[----:B--2---:R-:W-:-:S04]  /*a380*/  FFMA R4, R6, R3, -1 ;  /* 0xbf80000006047423 */ /* 0x004fc80000000003 */
[----:B------:R-:W-:-:S04]  /*a390*/  FADD.FTZ R4, -R4, -RZ ;  /* 0x800000ff04047221 */ /* 0x000fc80000010100 */
[----:B------:R-:W-:-:S07]  /*a3a0*/  FFMA R3, R3, R4, R3 ;  /* 0x0000000403037223 */ /* 0x000fce0000000003 */
.L_x_42:
[----:B------:R-:W-:Y:S05]  /*a3b0*/  BSYNC B1 ;  /* 0x0000000000017941 */ /* 0x000fea0003800000 */
.L_x_40:
[----:B------:R-:W-:Y:S01]  /*a3c0*/  FSETP.GEU.AND P0, PT, |R6|, 1.175494350822287508e-38, PT ;  /* 0x008000000600780b */ /* 0x000fe20003f0e200 */
[----:B------:R-:W-:-:S12]  /*a3d0*/  ULDC UR6, c[0x0][0x600] ;  /* 0x0001800000067ab9 */ /* 0x000fd80000000800 */
[----:B------:R-:W-:-:S04]  /*a3e0*/  @!P0 FMUL R6, R6, 16777216 ;  /* 0x4b80000006068820 */ /* 0x000fc80000400000 */
[----:B------:R-:W2:Y:S02]  /*a3f0*/  MUFU.LG2 R4, R6 ;  /* 0x0000000600047308 */ /* 0x000ea40000000c00 */
[----:B--2---:R-:W-:-:S04]  /*a400*/  @!P0 FADD R4, R4, -24 ;  /* 0xc1c0000004048421 */ /* 0x004fc80000000000 */
[----:B------:R-:W-:-:S04]  /*a410*/  FMUL R13, R4, 0.69314718246459960938 ;  /* 0x3f317218040d7820 */ /* 0x000fc80000400000 */
[----:B------:R-:W-:-:S07]  /*a420*/  FFMA R13, R0, UR6, R13 ;  /* 0x00000006000d7c23 */ /* 0x000fce000800000d */
.L_x_39:
[----:B------:R-:W-:Y:S05]  /*a430*/  BSYNC B0 ;  /* 0x0000000000007941 */ /* 0x000fea0003800000 */
.L_x_38:
[----:B------:R-:W-:Y:S01]  /*a440*/  FSETP.NE.AND P0, PT, R20, -R21, PT ;  /* 0x800000151400720b */ /* 0x000fe20003f05000 */
[----:B------:R-:W-:Y:S01]  /*a450*/  ULDC UR4, c[0x0][0x608] ;  /* 0x0001820000047ab9 */ /* 0x000fe20000000800 */
[----:B------:R-:W-:Y:S01]  /*a460*/  BSSY B0, `(.L_x_43) ;  /* 0x000001d000007945 */ /* 0x000fe20003800000 */
[----:B------:R-:W-:-:S04]  /*a470*/  FMUL R3, R3, UR4 ;  /* 0x0000000403037c20 */ /* 0x000fc80008400000 */
[-C--:B------:R-:W-:Y:S01]  /*a480*/  FMUL R23, R152, R3.reuse ;  /* 0x0000000398177220 */ /* 0x080fe20000400000 */
[-C--:B------:R-:W-:Y:S01]  /*a490*/  FMUL R153, R153, R3.reuse ;  /* 0x0000000399997220 */ /* 0x080fe20000400000 */
[-C--:B------:R-:W-:Y:S01]  /*a4a0*/  FMUL R25, R156, R3.reuse ;  /* 0x000000039c197220 */ /* 0x080fe20000400000 */
[----:B------:R-:W-:-:S03]  /*a4b0*/  FMUL R157, R157, R3 ;  /* 0x000000039d9d7220 */ /* 0x000fc60000400000 */
        /* <DEDUP_REMOVED lines=9> */
[----:B------:R-:W-:Y:S01]  /*a550*/  MOV R8, R3 ;  /* 0x0000000300087202 */ /* 0x000fe20000000f00 */
[----:B------:R-:W-:Y:S06]  /*a560*/  BRA `(.L_x_47) ;  /* 0x0000000000107947 */ /* 0x000fec0003800000 */
.L_x_46:
[----:B------:R-:W2:Y:S02]  /*a570*/  MUFU.RCP R8, R7 ;  /* 0x0000000700087308 */ /* 0x000ea40000001000 */
[----:B--2---:R-:W-:-:S04]  /*a580*/  FFMA R0, R7, R8, -1 ;  /* 0xbf80000007007423 */ /* 0x004fc80000000008 */
[----:B------:R-:W-:-:S04]  /*a590*/  FADD.FTZ R3, -R0, -RZ ;  /* 0x800000ff00037221 */ /* 0x000fc80000010100 */
[----:B------:R-:W-:-:S07]  /*a5a0*/  FFMA R8, R8, R3, R8 ;  /* 0x0000000308087223 */ /* 0x000fce0000000008 */
.L_x_47:
[----:B------:R-:W-:Y:S05]  /*a5b0*/  BSYNC B1 ;  /* 0x0000000000017941 */ /* 0x000fea0003800000 */
.L_x_45:
[----:B------:R-:W-:Y:S01]  /*a5c0*/  FSETP.GEU.AND P0, PT, |R7|, 1.175494350822287508e-38, PT ;  /* 0x008000000700780b */ /* 0x000fe20003f0e200 */
[----:B------:R-:W-:-:S12]  /*a5d0*/  ULDC UR4, c[0x0][0x600] ;  /* 0x0001800000047ab9 */ /* 0x000fd80000000800 */
[----:B------:R-:W-:-:S04]  /*a5e0*/  @!P0 FMUL R7, R7, 16777216 ;  /* 0x4b80000007078820 */ /* 0x000fc80000400000 */
[----:B------:R-:W2:Y:S02]  /*a5f0*/  MUFU.LG2 R0, R7 ;  /* 0x0000000700007308 */ /* 0x000ea40000000c00 */
[----:B--2---:R-:W-:-:S04]  /*a600*/  @!P0 FADD R0, R0, -24 ;  /* 0xc1c0000000008421 */ /* 0x004fc80000000000 */
[----:B------:R-:W-:-:S04]  /*a610*/  FMUL R0, R0, 0.69314718246459960938 ;  /* 0x3f31721800007820 */ /* 0x000fc80000400000 */
[----:B------:R-:W-:-:S07]  /*a620*/  FFMA R11, R9, UR4, R0 ;  /* 0x00000004090b7c23 */ /* 0x000fce0008000000 */
.L_x_44:
[----:B------:R-:W-:Y:S05]  /*a630*/  BSYNC B0 ;  /* 0x0000000000007941 */ /* 0x000fea0003800000 */
.L_x_43:
[C---:B------:R-:W-:Y:S01]  /*a640*/  LOP3.LUT P0, R19, R16.reuse, 0x3, RZ, 0xc0, !PT ;  /* 0x0000000310137812 */ /* 0x040fe2000780c0ff */
[----:B------:R-:W-:Y:S01]  /*a650*/  ULDC UR4, c[0x0][0x608] ;  /* 0x0001820000047ab9 */ /* 0x000fe20000000800 */
[----:B------:R-:W-:Y:S01]  /*a660*/  LOP3.LUT R0, R16, 0x60, RZ, 0xc0, !PT ;  /* 0x0000006010007812 */ /* 0x000fe200078ec0ff */
[----:B------:R-:W-:Y:S01]  /*a670*/  ULDC.64 UR8, c[0x0][0x208] ;  /* 0x0000820000087ab9 */ /* 0x000fe20000000a00 */
[----:B------:R-:W-:Y:S01]  /*a680*/  FMUL R8, R8, UR4 ;  /* 0x0000000408087c20 */ /* 0x000fe20008400000 */
[----:B------:R-:W-:Y:S01]  /*a690*/  BSSY B0, `(.L_x_48) ;  /* 0x0000018000007945 */ /* 0x000fe20003800000 */
[----:B------:R-:W-:-:S07]  /*a6a0*/  SHF.R.U32.HI R18, RZ, 0x5, R0 ;  /* 0x00000005ff127819 */ /* 0x000fce0000011600 */
[----:B------:R-:W-:Y:S05]  /*a6b0*/  @P0 BRA `(.L_x_49) ;  /* 0x0000000000540947 */ /* 0x000fea0003800000 */
[----:B------:R-:W2:Y:S01]  /*a6c0*/  S2UR UR4, SR_CTAID.X ;  /* 0x00000000000479c3 */ /* 0x000ea20000002500 */
[----:B------:R-:W-:Y:S02]  /*a6d0*/  SHF.R.U32.HI R0, RZ, 0x2, R16 ;  /* 0x00000002ff007819 */ /* 0x000fe40000011610 */
[----:B------:R-:W-:Y:S02]  /*a6e0*/  SHF.L.U32 R3, R18, 0x4, RZ ;  /* 0x0000000412037819 */ /* 0x000fe400000006ff */
[----:B------:R-:W-:-:S04]  /*a6f0*/  LOP3.LUT R0, R0, 0x7, RZ, 0xc0, !PT ;  /* 0x0000000700007812 */ /* 0x000fc800078ec0ff */
[----:B------:R-:W-:Y:S01]  /*a700*/  LOP3.LUT R0, R3, 0xfffffff0, R0, 0xe2, !PT ;  /* 0xfffffff003007812 */ /* 0x000fe200078ee200 */
[----:B--2---:R-:W-:-:S03]  /*a710*/  USHF.L.U32 UR6, UR4, 0x6, URZ ;  /* 0x0000000604067899 */ /* 0x004fc6000800063f */
[----:B------:R-:W-:Y:S02]  /*a720*/  ULDC.64 UR4, c[0x0][0x688] ;  /* 0x0001a20000047ab9 */ /* 0x000fe40000000a00 */
[----:B------:R-:W-:Y:S02]  /*a730*/  UIMAD UR4, UR36, UR4, UR6 ;  /* 0x00000004240472a4 */ /* 0x000fe4000f8e0206 */
[----:B------:R-:W-:Y:S02]  /*a740*/  LOP3.LUT R3, R0, UR6, RZ, 0xfc, !PT ;  /* 0x0000000600037c12 */ /* 0x000fe4000f8efcff */
[----:B------:R-:W-:Y:S02]  /*a750*/  UIMAD UR4, UR37, UR5, UR4 ;  /* 0x00000005250472a4 */ /* 0x000fe4000f8e0204 */
[C---:B------:R-:W-:Y:S01]  /*a760*/  IADD3 R4, R3.reuse, 0x8, RZ ;  /* 0x0000000803047810 */ /* 0x040fe20007ffe0ff */
[----:B------:R-:W-:Y:S02]  /*a770*/  ULDC UR5, c[0x0][0x288] ;  /* 0x0000a20000057ab9 */ /* 0x000fe40000000800 */
[----:B------:R-:W-:-:S02]  /*a780*/  ISETP.GE.U32.AND P0, PT, R3, UR5, PT ;  /* 0x0000000503007c0c */ /* 0x000fc4000bf06070 */
[----:B------:R-:W-:Y:S02]  /*a790*/  IADD3 R0, P2, R0, UR4, RZ ;  /* 0x0000000400007c10 */ /* 0x000fe4000ff5e0ff */
[----:B------:R-:W-:Y:S01]  /*a7a0*/  ISETP.GE.U32.AND P1, PT, R4, UR5, PT ;  /* 0x0000000504007c0c */ /* 0x000fe2000bf26070 */
[----:B------:R-:W-:Y:S01]  /*a7b0*/  ULDC.64 UR4, c[0x0][0x680] ;  /* 0x0001a00000047ab9 */ /* 0x000fe20000000a00 */
[----:B------:R-:W-:Y:S02]  /*a7c0*/  IADD3.X R3, RZ, RZ, RZ, P2, !PT ;  /* 0x000000ffff037210 */ /* 0x000fe400017fe4ff */
[----:B------:R-:W-:-:S04]  /*a7d0*/  LEA R4, P2, R0, UR4, 0x2 ;  /* 0x0000000400047c11 */ /* 0x000fc8000f8410ff */
[----:B------:R-:W-:-:S05]  /*a7e0*/  LEA.HI.X R5, R0, UR5, R3, 0x2, P2 ;  /* 0x0000000500057c11 */ /* 0x000fca00090f1403 */
[----:B------:R2:W-:Y:S04]  /*a7f0*/  @!P0 STG.E desc[UR8][R4.64], R13 ;  /* 0x0000000d04008986 */ /* 0x0005e8000c101908 */
[----:B------:R2:W-:Y:S02]  /*a800*/  @!P1 STG.E desc[UR8][R4.64+0x20], R11 ;  /* 0x0000200b04009986 */ /* 0x0005e4000c101908 */
.L_x_49:
[----:B------:R-:W-:Y:S05]  /*a810*/  BSYNC B0 ;  /* 0x0000000000007941 */ /* 0x000fea0003800000 */
.L_x_48:
[----:B------:R-:W-:Y:S01]  /*a820*/  ULDC.64 UR4, c[0x0][0x730] ;  /* 0x0001cc0000047ab9 */ /* 0x000fe20000000a00 */
[-C--:B------:R-:W-:Y:S01]  /*a830*/  FMUL R27, R154, R8.reuse ;  /* 0x000000089a1b7220 */ /* 0x080fe20000400000 */
[----:B------:R-:W-:Y:S01]  /*a840*/  ISETP.NE.U32.AND P0, PT, RZ, UR4, PT ;  /* 0x00000004ff007c0c */ /* 0x000fe2000bf05070 */
[-C--:B------:R-:W-:Y:S01]  /*a850*/  FMUL R155, R155, R8.reuse ;  /* 0x000000089b9b7220 */ /* 0x080fe20000400000 */
[-C--:B------:R-:W-:Y:S01]  /*a860*/  FMUL R29, R158, R8.reuse ;  /* 0x000000089e1d7220 */ /* 0x080fe20000400000 */
[----:B------:R-:W-:Y:S01]  /*a870*/  FMUL R159, R159, R8 ;  /* 0x000000089f9f7220 */ /* 0x000fe20000400000 */
[----:B------:R-:W-:-:S13]  /*a880*/  ISETP.NE.AND.EX P0, PT, RZ, UR5, PT, P0 ;  /* 0x00000005ff007c0c */ /* 0x000fda000bf05300 */
[----:B------:R-:W-:Y:S05]  /*a890*/  @P0 BRA `(.L_x_50) ;  /* 0x0000000000200947 */ /* 0x000fea0003800000 */
[----:B------:R-:W-:Y:S02]  /*a8a0*/  ULDC.64 UR4, c[0x0][0x728] ;  /* 0x0001ca0000047ab9 */ /* 0x000fe40000000a00 */
[----:B------:R-:W-:-:S04]  /*a8b0*/  ISETP.NE.U32.AND P0, PT, RZ, UR4, PT ;  /* 0x00000004ff007c0c */ /* 0x000fc8000bf05070 */
[----:B------:R-:W-:-:S13]  /*a8c0*/  ISETP.NE.AND.EX P0, PT, RZ, UR5, PT, P0 ;  /* 0x00000005ff007c0c */ /* 0x000fda000bf05300 */
[----:B------:R-:W-:Y:S05]  /*a8d0*/  @!P0 BRA `(.L_x_51) ;  /* 0x00000000000c8947 */ /* 0x000fea0003800000 */
[----:B--2---:R-:W2:Y:S02]  /*a8e0*/  LDC.64 R4, c[0x0][0x728] ;  /* 0x0001ca00ff047b82 */ /* 0x004ea40000000a00 */
[----:B--2---:R3:W5:Y:S01]  /*a8f0*/  LDG.E R4, desc[UR8][R4.64] ;  /* 0x0000000804047981 */ /* 0x004762000c1e1900 */
[----:B------:R-:W-:Y:S05]  /*a900*/  BRA `(.L_x_50) ;  /* 0x0000000000047947 */ /* 0x000fea0003800000 */
.L_x_51:
[----:B--2---:R-:W4:Y:S02]  /*a910*/  LDC R4, c[0x0][0x720] ;  /* 0x0001c800ff047b82 */ /* 0x004f240000000800 */
.L_x_50:
[----:B------:R-:W-:Y:S02]  /*a920*/  MOV R0, RZ ;  /* 0x000000ff00007202 */ /* 0x000fe40000000f00 */
[----:B----45:R-:W-:Y:S02]  /*a930*/  MOV R22, R4 ;  /* 0x0000000400167202 */ /* 0x030fe40000000f00 */
[----:B------:R-:W-:-:S13]  /*a940*/  LOP3.LUT P0, RZ, R0, 0x9f, RZ, 0xc0, !PT ;  /* 0x0000009f00ff7812 */ /* 0x000fda000780c0ff */
[----:B------:R-:W-:Y:S05]  /*a950*/  @!P0 BRA `(.L_x_52) ;  /* 0x0000000000408947 */ /* 0x000fea0003800000 */
[----:B------:R-:W-:Y:S01]  /*a960*/  MOV R0, 0x0 ;  /* 0x0000000000007802 */ /* 0x000fe20000000f00 */
[----:B------:R-:W-:Y:S01]  /*a970*/  ULDC.64 UR4, c[0x4][0x68] ;  /* 0x01001a0000047ab9 */ /* 0x000fe20000000a00 */
[----:B------:R-:W-:Y:S01]  /*a980*/  ULDC.64 UR6, c[0x4][0x8] ;  /* 0x0100020000067ab9 */ /* 0x000fe20000000a00 */
[----:B--2---:R-:W-:Y:S01]  /*a990*/  MOV R4, UR4 ;  /* 0x0000000400047c02 */ /* 0x004fe20008000f00 */
[----:B-1----:R1:W2:Y:S01]  /*a9a0*/  LDC.64 R14, c[0x4][R0] ;  /* 0x01000000000e7b82 */ /* 0x0022a20000000a00 */
[----:B---3--:R-:W-:Y:S01]  /*a9b0*/  MOV R5, UR5 ;  /* 0x0000000500057c02 */ /* 0x008fe20008000f00 */
[----:B------:R-:W-:Y:S01]  /*a9c0*/  ULDC.64 UR4, c[0x4][0x70] ;  /* 0x01001c0000047ab9 */ /* 0x000fe20000000a00 */
[----:B------:R-:W-:Y:S02]  /*a9d0*/  MOV R10, UR6 ;  /* 0x00000006000a7c02 */ /* 0x000fe40008000f00 */
[----:B------:R-:W-:Y:S02]  /*a9e0*/  MOV R6, UR4 ;  /* 0x0000000400067c02 */ /* 0x000fe40008000f00 */
[----:B------:R-:W-:-:S02]  /*a9f0*/  MOV R7, UR5 ;  /* 0x0000000500077c02 */ /* 0x000fc40008000f00 */
[----:B------:R-:W-:Y:S02]  /*aa00*/  MOV R11, UR7 ;  /* 0x00000007000b7c02 */ /* 0x000fe40008000f00 */
[----:B------:R-:W-:Y:S02]  /*aa10*/  MOV R8, 0x70 ;  /* 0x0000007000087802 */ /* 0x000fe40000000f00 */
[----:B------:R-:W-:Y:S02]  /*aa20*/  MOV R12, 0x1 ;  /* 0x00000001000c7802 */ /* 0x000fe40000000f00 */
[----:B-1----:R-:W-:-:S07]  /*aa30*/  MOV R13, RZ ;  /* 0x000000ff000d7202 */ /* 0x002fce0000000f00 */
[----:B------:R-:W-:-:S07]  /*aa40*/  LEPC R20, `(.L_x_52) ;  /* 0x000000001014794e */ /* 0x000fce0000000000 */
[----:B--2---:R-:W-:Y:S05]  /*aa50*/  CALL.ABS.NOINC R14 ;  /* 0x000000000e007343 */ /* 0x004fea0003c00000 */
.L_x_52:
        /* <DEDUP_REMOVED lines=18> */
.L_x_53:
[----:B------:R-:W-:Y:S01]  /*ab80*/  ULDC.64 UR4, c[0x0][0x730] ;  /* 0x0001cc0000047ab9 */ /* 0x000fe20000000a00 */
[----:B------:R-:W-:Y:S02]  /*ab90*/  IADD3 R17, R17, 0x1f, RZ ;  /* 0x0000001f11117810 */ /* 0x000fe40007ffe0ff */
[----:B------:R-:W-:Y:S02]  /*aba0*/  ISETP.NE.U32.AND P0, PT, RZ, UR4, PT ;  /* 0x00000004ff007c0c */ /* 0x000fe4000bf05070 */
[----:B------:R-:W-:Y:S02]  /*abb0*/  SHF.L.U32 R0, R16, 0x4, RZ ;  /* 0x0000000410007819 */ /* 0x000fe400000006ff */
[----:B------:R-:W-:Y:S02]  /*abc0*/  ISETP.NE.AND.EX P0, PT, RZ, UR5, PT, P0 ;  /* 0x00000005ff007c0c */ /* 0x000fe4000bf05300 */
[----:B--2---:R-:W-:Y:S02]  /*abd0*/  SHF.R.U32.HI R4, RZ, 0x1, R16 ;  /* 0x00000001ff047819 */ /* 0x004fe40000011610 */
[----:B------:R-:W-:-:S02]  /*abe0*/  LOP3.LUT R3, R0, 0x40, RZ, 0xc0, !PT ;  /* 0x0000004000037812 */ /* 0x000fc400078ec0ff */
[----:B------:R-:W-:Y:S02]  /*abf0*/  LEA R19, R18, R19, 0x4 ;  /* 0x0000001312137211 */ /* 0x000fe400078e20ff */
[----:B------:R-:W-:Y:S02]  /*ac00*/  LOP3.LUT R3, R3, 0x8, R4, 0xf8, !PT ;  /* 0x0000000803037812 */ /* 0x000fe400078ef804 */
[----:B------:R-:W-:Y:S02]  /*ac10*/  LOP3.LUT R0, R0, 0x80, RZ, 0xc0, !PT ;  /* 0x0000008000007812 */ /* 0x000fe400078ec0ff */
[----:B------:R-:W-:Y:S01]  /*ac20*/  SHF.L.U32 R16, R16, 0x1, RZ ;  /* 0x0000000110107819 */ /* 0x000fe200000006ff */
[----:B------:R-:W2:Y:S01]  /*ac30*/  @P0 LDC R22, c[0x0][0x720] ;  /* 0x0001c800ff160b82 */ /* 0x000ea20000000800 */
[----:B------:R-:W-:Y:S02]  /*ac40*/  ISETP.GT.U32.AND P0, PT, R17, 0x3e, PT ;  /* 0x0000003e1100780c */ /* 0x000fe40003f04070 */
[----:B------:R-:W-:-:S02]  /*ac50*/  LEA R0, R19, R0, 0x4 ;  /* 0x0000000013007211 */ /* 0x000fc400078e20ff */
[----:B------:R-:W-:-:S04]  /*ac60*/  LOP3.LUT R3, R3, 0x8, R16, 0x78, !PT ;  /* 0x0000000803037812 */ /* 0x000fc800078e7810 */
[----:B------:R-:W-:Y:S01]  /*ac70*/  IADD3 R3, R3, R0, RZ ;  /* 0x0000000003037210 */ /* 0x000fe20007ffe0ff */
[-C--:B--2---:R-:W-:Y:S01]  /*ac80*/  FMUL R4, R23, R22.reuse ;  /* 0x0000001617047220 */ /* 0x084fe20000400000 */
[-C--:B---3--:R-:W-:Y:S01]  /*ac90*/  FMUL R5, R153, R22.reuse ;  /* 0x0000001699057220 */ /* 0x088fe20000400000 */
[-C--:B------:R-:W-:Y:S01]  /*aca0*/  FMUL R6, R27, R22.reuse ;  /* 0x000000161b067220 */ /* 0x080fe20000400000 */
[-C--:B------:R-:W-:Y:S01]  /*acb0*/  FMUL R7, R155, R22.reuse ;  /* 0x000000169b077220 */ /* 0x080fe20000400000 */
[-C--:B------:R-:W-:Y:S01]  /*acc0*/  FMUL R8, R25, R22.reuse ;  /* 0x0000001619087220 */ /* 0x080fe20000400000 */
[-C--:B------:R-:W-:Y:S01]  /*acd0*/  FMUL R9, R157, R22.reuse ;  /* 0x000000169d097220 */ /* 0x080fe20000400000 */
[-C--:B------:R-:W-:Y:S01]  /*ace0*/  FMUL R10, R29, R22.reuse ;  /* 0x000000161d0a7220 */ /* 0x080fe20000400000 */
[----:B------:R-:W-:Y:S01]  /*acf0*/  FMUL R11, R159, R22 ;  /* 0x000000169f0b7220 */ /* 0x000fe20000400000 */
[----:B------:R-:W-:Y:S02]  /*ad00*/  F2FP.BF16.F32.PACK_AB R4, R5, R4 ;  /* 0x000000040504723e */ /* 0x000fe400000010ff */
[----:B------:R-:W-:-:S02]  /*ad10*/  F2FP.BF16.F32.PACK_AB R5, R7, R6 ;  /* 0x000000060705723e */ /* 0x000fc400000010ff */
[----:B------:R-:W-:Y:S02]  /*ad20*/  F2FP.BF16.F32.PACK_AB R6, R9, R8 ;  /* 0x000000080906723e */ /* 0x000fe400000010ff */
[----:B------:R-:W-:Y:S01]  /*ad30*/  F2FP.BF16.F32.PACK_AB R7, R11, R10 ;  /* 0x0000000a0b07723e */ /* 0x000fe200000010ff */
[----:B------:R-:W-:Y:S06]  /*ad40*/  @P0 BRA `(.L_x_54) ;  /* 0x0000000000040947 */ /* 0x000fec0003800000 */
[----:B------:R-:W-:-:S04]  /*ad50*/  DEPBAR.LE SB0, 0x0 ;  /* 0x000080000000791a */ /* 0x000fc80000000000 */
.L_x_54:
[----:B------:R-:W-:Y:S05]  /*ad60*/  WARPSYNC.ALL ;  /* 0x0000000000007948 */ /* 0x000fea0003800000 */
[----:B------:R-:W-:Y:S01]  /*ad70*/  BAR.SYNC.DEFER_BLOCKING 0x1, 0x80 ;  /* 0x0042000000007b1d */ /* 0x000fe20000010000 */
[----:B------:R-:W-:-:S05]  /*ad80*/  LEA R3, R3, R2, 0x1 ;  /* 0x0000000203037211 */ /* 0x000fca00078e08ff */
[----:B------:R-:W-:Y:S01]  /*ad90*/  BSSY B0, `(.L_x_55) ;  /* 0x0000015000007945 */ /* 0x000fe20003800000 */
[----:B------:R2:W-:Y:S01]  /*ada0*/  STSM.16.M88.4 [R3], R4 ;  /* 0x0000000403007844 */ /* 0x0005e20000000200 */
[----:B------:R-:W-:Y:S01]  /*adb0*/  @!PT LDS RZ, [RZ] ;  /* 0x00000000fffff984 */ /* 0x000fe20000000800 */
[----:B------:R-:W-:Y:S01]  /*adc0*/  @!PT LDS RZ, [RZ] ;  /* 0x00000000fffff984 */ /* 0x000fe20000000800 */
[----:B------:R-:W-:Y:S01]  /*add0*/  @!PT LDS RZ, [RZ] ;  /* 0x00000000fffff984 */ /* 0x000fe20000000800 */
[----:B------:R-:W-:Y:S01]  /*ade0*/  @!PT LDS RZ, [RZ] ;  /* 0x00000000fffff984 */ /* 0x000fe20000000800 */
[----:B------:R3:W-:Y:S06]  /*adf0*/  MEMBAR.ALL.CTA ;  /* 0x0000000000007992 */ /* 0x0007ec0000008000 */
[----:B---3--:R-:W3:Y:S02]  /*ae00*/  FENCE.VIEW.ASYNC.S ;  /* 0x00000000000073c6 */ /* 0x008ee40000000000 */
[----:B---3--:R-:W-:Y:S06]  /*ae10*/  BAR.SYNC.DEFER_BLOCKING 0x1, 0x80 ;  /* 0x0042000000007b1d */ /* 0x008fec0000010000 */
[----:B------:R-:W-:Y:S05]  /*ae20*/  @P0 BRA `(.L_x_56) ;  /* 0x00000000002c0947 */ /* 0x000fea0003800000 */
[----:B------:R-:W3:Y:S01]  /*ae30*/  S2UR UR10, SR_CTAID.X ;  /* 0x00000000000a79c3 */ /* 0x000ee20000002500 */
[----:B------:R-:W-:Y:S01]  /*ae40*/  ULDC.64 UR4, c[0x0][0x198] ;  /* 0x0000660000047ab9 */ /* 0x000fe20000000a00 */
[----:B------:R-:W-:Y:S01]  /*ae50*/  R2UR UR8, R2 ;  /* 0x00000000020872ca */ /* 0x000fe200000e0000 */
[----:B------:R-:W-:Y:S01]  /*ae60*/  UIADD3 UR4, UP0, UR4, 0x670, URZ ;  /* 0x0000067004047890 */ /* 0x000fe2000ff1e03f */
[----:B------:R-:W-:Y:S01]  /*ae70*/  UMOV UR9, URZ ;  /* 0x0000003f00097c82 */ /* 0x000fe20008000000 */
[----:B------:R-:W-:Y:S02]  /*ae80*/  UMOV UR11, UR36 ;  /* 0x00000024000b7c82 */ /* 0x000fe40008000000 */
[----:B------:R-:W-:Y:S01]  /*ae90*/  UIADD3.X UR5, URZ, UR5, URZ, UP0, !UPT ;  /* 0x000000053f057290 */ /* 0x000fe200087fe43f */
[----:B------:R-:W-:Y:S01]  /*aea0*/  UMOV UR12, UR37 ;  /* 0x00000025000c7c82 */ /* 0x000fe20008000000 */
[----:B---3--:R-:W-:-:S09]  /*aeb0*/  USHF.L.U32 UR10, UR10, 0x6, URZ ;  /* 0x000000060a0a7899 */ /* 0x008fd2000800063f */
[----:B------:R3:W-:Y:S02]  /*aec0*/  UTMASTG.4D [UR8], [UR4] ;  /* 0x00000008040073b5 */ /* 0x0007e40008018000 */
[----:B---3--:R0:W-:Y:S02]  /*aed0*/  UTMACMDFLUSH ;  /* 0x00000000000079b7 */ /* 0x0081e40000000000 */
.L_x_56:
[----:B------:R-:W-:Y:S05]  /*aee0*/  BSYNC B0 ;  /* 0x0000000000007941 */ /* 0x000fea0003800000 */
.L_x_55:
[----:B------:R-:W-:-:S04]  /*aef0*/  DEPBAR.LE SB0, 0x0 ;  /* 0x000080000000791a */ /* 0x000fc80000000000 */
[----:B------:R-:W-:Y:S05]  /*af00*/  EXIT ;  /* 0x000000000000794d */ /* 0x000fea0003800000 */
.L_x_7:
[----:B-1----:R1:W2:Y:S02]  /*af10*/  SYNCS.PHASECHK.TRANS64.TRYWAIT P2, [R3+URZ+0x8848], R0 ;  /* 0x00884800030075a7 */ /* 0x0022a4000804017f */
[----:B--2---:R-:W-:Y:S05]  /*af20*/  @!P2 NANOSLEEP.SYNCS 0x989680 ;  /* 0x009896800000a95d */ /* 0x004fea0003900000 */
[----:B------:R-:W2:Y:S02]  /*af30*/  @!P2 SYNCS.PHASECHK.TRANS64 P2, [R3+URZ+0x8848], R0 ;  /* 0x008848000300a5a7 */ /* 0x000ea4000804007f */
[----:B--2---:R-:W-:Y:S05]  /*af40*/  @!P2 BRA `(.L_x_7) ;  /* 0xfffffffc00f0a947 */ /* 0x004fea000383ffff */
[----:B------:R-:W-:Y:S05]  /*af50*/  BRA `(.L_x_57) ;  /* 0xffffff5400c87947 */ /* 0x000fea000383ffff */
.L_x_12:
[----:B-1----:R1:W2:Y:S02]  /*af60*/  SYNCS.PHASECHK.TRANS64.TRYWAIT P1, [R3+URZ+0x8820], R0 ;  /* 0x00882000030075a7 */ /* 0x0022a4000802017f */
[----:B--2---:R-:W-:Y:S05]  /*af70*/  @!P1 NANOSLEEP.SYNCS 0x989680 ;  /* 0x009896800000995d */ /* 0x004fea0003900000 */
[----:B------:R-:W2:Y:S02]  /*af80*/  @!P1 SYNCS.PHASECHK.TRANS64 P1, [R3+URZ+0x8820], R0 ;  /* 0x00882000030095a7 */ /* 0x000ea4000802007f */
[----:B--2---:R-:W-:Y:S05]  /*af90*/  @!P1 BRA `(.L_x_12) ;  /* 0xfffffffc00f09947 */ /* 0x004fea000383ffff */
[----:B------:R-:W-:Y:S05]  /*afa0*/  BRA `(.L_x_58) ;  /* 0xffffff5800647947 */ /* 0x000fea000383ffff */
.L_x_14:
[----:B-1----:R1:W2:Y:S02]  /*afb0*/  SYNCS.PHASECHK.TRANS64.TRYWAIT P1, [R0+URZ+0x8820], R3 ;  /* 0x00882003000075a7 */ /* 0x0022a4000802017f */
[----:B--2---:R-:W-:Y:S05]  /*afc0*/  @!P1 NANOSLEEP.SYNCS 0x989680 ;  /* 0x009896800000995d */ /* 0x004fea0003900000 */
[----:B------:R-:W2:Y:S02]  /*afd0*/  @!P1 SYNCS.PHASECHK.TRANS64 P1, [R0+URZ+0x8820], R3 ;  /* 0x00882003000095a7 */ /* 0x000ea4000802007f */
[----:B--2---:R-:W-:Y:S05]  /*afe0*/  @!P1 BRA `(.L_x_14) ;  /* 0xfffffffc00f09947 */ /* 0x004fea000383ffff */
[----:B------:R-:W-:Y:S05]  /*aff0*/  BRA `(.L_x_59) ;  /* 0xffffff5800bc7947 */ /* 0x000fea000383ffff */
.L_x_17:
[----:B-1----:R1:W2:Y:S02]  /*b000*/  SYNCS.PHASECHK.TRANS64.TRYWAIT P1, [R0+URZ+0x8820], R5 ;  /* 0x00882005000075a7 */ /* 0x0022a4000802017f */
[----:B--2---:R-:W-:Y:S05]  /*b010*/  @!P1 NANOSLEEP.SYNCS 0x989680 ;  /* 0x009896800000995d */ /* 0x004fea0003900000 */
[----:B------:R-:W2:Y:S02]  /*b020*/  @!P1 SYNCS.PHASECHK.TRANS64 P1, [R0+URZ+0x8820], R5 ;  /* 0x00882005000095a7 */ /* 0x000ea4000802007f */
[----:B--2---:R-:W-:Y:S05]  /*b030*/  @!P1 BRA `(.L_x_17) ;  /* 0xfffffffc00f09947 */ /* 0x004fea000383ffff */
[----:B------:R-:W-:Y:S05]  /*b040*/  BRA `(.L_x_60) ;  /* 0xffffff5c00307947 */ /* 0x000fea000383ffff */
.L_x_19:
[----:B-1----:R1:W2:Y:S02]  /*b050*/  SYNCS.PHASECHK.TRANS64.TRYWAIT P1, [R9+URZ+0x8820], R0 ;  /* 0x00882000090075a7 */ /* 0x0022a4000802017f */
[----:B--2---:R-:W-:Y:S05]  /*b060*/  @!P1 NANOSLEEP.SYNCS 0x989680 ;  /* 0x009896800000995d */ /* 0x004fea0003900000 */
[----:B------:R-:W2:Y:S02]  /*b070*/  @!P1 SYNCS.PHASECHK.TRANS64 P1, [R9+URZ+0x8820], R0 ;  /* 0x00882000090095a7 */ /* 0x000ea4000802007f */
[----:B--2---:R-:W-:Y:S05]  /*b080*/  @!P1 BRA `(.L_x_19) ;  /* 0xfffffffc00f09947 */ /* 0x004fea000383ffff */
[----:B------:R-:W-:Y:S05]  /*b090*/  BRA `(.L_x_61) ;  /* 0xffffff5c00a07947 */ /* 0x000fea000383ffff */
.L_x_21:
[----:B-1----:R1:W2:Y:S02]  /*b0a0*/  SYNCS.PHASECHK.TRANS64.TRYWAIT P1, [R2+URZ+0x8840], R152 ;  /* 0x00884098020075a7 */ /* 0x0022a4000802017f */
[----:B--2---:R-:W-:Y:S05]  /*b0b0*/  @!P1 NANOSLEEP.SYNCS 0x989680 ;  /* 0x009896800000995d */ /* 0x004fea0003900000 */
[----:B------:R-:W2:Y:S02]  /*b0c0*/  @!P1 SYNCS.PHASECHK.TRANS64 P1, [R2+URZ+0x8840], R152 ;  /* 0x00884098020095a7 */ /* 0x000ea4000802007f */
[----:B--2---:R-:W-:Y:S05]  /*b0d0*/  @!P1 BRA `(.L_x_21) ;  /* 0xfffffffc00f09947 */ /* 0x004fea000383ffff */
[----:B------:R-:W-:Y:S05]  /*b0e0*/  BRA `(.L_x_62) ;  /* 0xffffff6000187947 */ /* 0x000fea000383ffff */
.L_x_22:
[----:B--2---:R2:W3:Y:S02]  /*b0f0*/  SYNCS.PHASECHK.TRANS64.TRYWAIT P1, [R2+URZ+0x8800], R152 ;  /* 0x00880098020075a7 */ /* 0x0044e4000802017f */
[----:B---3--:R-:W-:Y:S05]  /*b100*/  @!P1 NANOSLEEP.SYNCS 0x989680 ;  /* 0x009896800000995d */ /* 0x008fea0003900000 */
[----:B------:R-:W3:Y:S02]  /*b110*/  @!P1 SYNCS.PHASECHK.TRANS64 P1, [R2+URZ+0x8800], R152 ;  /* 0x00880098020095a7 */ /* 0x000ee4000802007f */
[----:B---3--:R-:W-:Y:S05]  /*b120*/  @!P1 BRA `(.L_x_22) ;  /* 0xfffffffc00f09947 */ /* 0x008fea000383ffff */
[----:B------:R-:W-:Y:S05]  /*b130*/  BRA `(.L_x_63) ;  /* 0xffffff6000107947 */ /* 0x000fea000383ffff */
.L_x_23:
[----:B-1----:R1:W3:Y:S02]  /*b140*/  SYNCS.PHASECHK.TRANS64.TRYWAIT P6, [R2+URZ+0x8808], R152 ;  /* 0x00880898020075a7 */ /* 0x0022e400080c017f */
[----:B---3--:R-:W-:Y:S05]  /*b150*/  @!P6 NANOSLEEP.SYNCS 0x989680 ;  /* 0x009896800000e95d */ /* 0x008fea0003900000 */
[----:B------:R-:W3:Y:S02]  /*b160*/  @!P6 SYNCS.PHASECHK.TRANS64 P6, [R2+URZ+0x8808], R152 ;  /* 0x008808980200e5a7 */ /* 0x000ee400080c007f */
[----:B---3--:R-:W-:Y:S05]  /*b170*/  @!P6 BRA `(.L_x_23) ;  /* 0xfffffffc00f0e947 */ /* 0x008fea000383ffff */
[----:B------:R-:W-:Y:S05]  /*b180*/  BRA `(.L_x_64) ;  /* 0xffffff7c005c7947 */ /* 0x000fea000383ffff */
.L_x_25:
[----:B--2---:R2:W3:Y:S02]  /*b190*/  SYNCS.PHASECHK.TRANS64.TRYWAIT P1, [R9+URZ+0x8800], R0 ;  /* 0x00880000090075a7 */ /* 0x0044e4000802017f */
[----:B---3--:R-:W-:Y:S05]  /*b1a0*/  @!P1 NANOSLEEP.SYNCS 0x989680 ;  /* 0x009896800000995d */ /* 0x008fea0003900000 */
[----:B------:R-:W3:Y:S02]  /*b1b0*/  @!P1 SYNCS.PHASECHK.TRANS64 P1, [R9+URZ+0x8800], R0 ;  /* 0x00880000090095a7 */ /* 0x000ee4000802007f */
[----:B---3--:R-:W-:Y:S05]  /*b1c0*/  @!P1 BRA `(.L_x_25) ;  /* 0xfffffffc00f09947 */ /* 0x008fea000383ffff */
[----:B------:R-:W-:Y:S05]  /*b1d0*/  BRA `(.L_x_65) ;  /* 0xffffffa000e47947 */ /* 0x000fea000383ffff */
.L_x_28:
[----:B--2---:R2:W3:Y:S02]  /*b1e0*/  SYNCS.PHASECHK.TRANS64.TRYWAIT P2, [R0+URZ+0x8820], R9 ;  /* 0x00882009000075a7 */ /* 0x0044e4000804017f */
[----:B---3--:R-:W-:Y:S05]  /*b1f0*/  @!P2 NANOSLEEP.SYNCS 0x989680 ;  /* 0x009896800000a95d */ /* 0x008fea0003900000 */
[----:B------:R-:W3:Y:S02]  /*b200*/  @!P2 SYNCS.PHASECHK.TRANS64 P2, [R0+URZ+0x8820], R9 ;  /* 0x008820090000a5a7 */ /* 0x000ee4000804007f */
[----:B---3--:R-:W-:Y:S05]  /*b210*/  @!P2 BRA `(.L_x_28) ;  /* 0xfffffffc00f0a947 */ /* 0x008fea000383ffff */
[----:B------:R-:W-:Y:S05]  /*b220*/  BRA `(.L_x_66) ;  /* 0xffffffa400147947 */ /* 0x000fea000383ffff */
.L_x_31:
[----:B----4-:R4:W1:Y:S02]  /*b230*/  SYNCS.PHASECHK.TRANS64.TRYWAIT P4, [R23+URZ+0x8800], R162 ;  /* 0x008800a2170075a7 */ /* 0x010864000808017f */
[----:B-1----:R-:W-:Y:S05]  /*b240*/  @!P4 NANOSLEEP.SYNCS 0x989680 ;  /* 0x009896800000c95d */ /* 0x002fea0003900000 */
[----:B------:R-:W1:Y:S02]  /*b250*/  @!P4 SYNCS.PHASECHK.TRANS64 P4, [R23+URZ+0x8800], R162 ;  /* 0x008800a21700c5a7 */ /* 0x000e64000808007f */
[----:B-1----:R-:W-:Y:S05]  /*b260*/  @!P4 BRA `(.L_x_31) ;  /* 0xfffffffc00f0c947 */ /* 0x002fea000383ffff */
[----:B------:R-:W-:Y:S05]  /*b270*/  BRA `(.L_x_67) ;  /* 0xffffffb000147947 */ /* 0x000fea000383ffff */
.L_x_35:
[----:B-1----:R1:W2:Y:S02]  /*b280*/  SYNCS.PHASECHK.TRANS64.TRYWAIT P1, [R11+URZ+0x8820], R14 ;  /* 0x0088200e0b0075a7 */ /* 0x0022a4000802017f */
[----:B--2---:R-:W-:Y:S05]  /*b290*/  @!P1 NANOSLEEP.SYNCS 0x989680 ;  /* 0x009896800000995d */ /* 0x004fea0003900000 */
[----:B------:R-:W2:Y:S02]  /*b2a0*/  @!P1 SYNCS.PHASECHK.TRANS64 P1, [R11+URZ+0x8820], R14 ;  /* 0x0088200e0b0095a7 */ /* 0x000ea4000802007f */
[----:B--2---:R-:W-:Y:S05]  /*b2b0*/  @!P1 BRA `(.L_x_35) ;  /* 0xfffffffc00f09947 */ /* 0x004fea000383ffff */
[----:B------:R-:W-:Y:S05]  /*b2c0*/  BRA `(.L_x_68) ;  /* 0xffffffec00187947 */ /* 0x000fea000383ffff */
        .weak           $__internal_0_$__cuda_sm20_rcp_rn_f32_slowpath
        .type           $__internal_0_$__cuda_sm20_rcp_rn_f32_slowpath,@function
        .size           $__internal_0_$__cuda_sm20_rcp_rn_f32_slowpath,(.L_x_74 - $__internal_0_$__cuda_sm20_rcp_rn_f32_slowpath)
$__internal_0_$__cuda_sm20_rcp_rn_f32_slowpath:
[----:B------:R-:W-:Y:S01]  /*b2d0*/  SHF.L.U32 R3, R4, 0x1, RZ ;  /* 0x0000000104037819 */ /* 0x000fe200000006ff */
[----:B------:R-:W-:Y:S03]  /*b2e0*/  BSSY B2, `(.L_x_69) ;  /* 0x0000030000027945 */ /* 0x000fe60003800000 */
[----:B------:R-:W-:-:S04]  /*b2f0*/  SHF.R.U32.HI R19, RZ, 0x18, R3 ;  /* 0x00000018ff137819 */ /* 0x000fc80000011603 */
[----:B------:R-:W-:-:S13]  /*b300*/  ISETP.NE.U32.AND P0, PT, R19, RZ, PT ;  /* 0x000000ff1300720c */ /* 0x000fda0003f05070 */
[----:B------:R-:W-:Y:S05]  /*b310*/  @P0 BRA `(.L_x_70) ;  /* 0x0000000000280947 */ /* 0x000fea0003800000 */
[----:B------:R-:W-:-:S04]  /*b320*/  SHF.L.U32 R3, R4, 0x1, RZ ;  /* 0x0000000104037819 */ /* 0x000fc800000006ff */
[----:B------:R-:W-:-:S13]  /*b330*/  ISETP.NE.AND P0, PT, R3, RZ, PT ;  /* 0x000000ff0300720c */ /* 0x000fda0003f05270 */
[----:B------:R-:W-:Y:S01]  /*b340*/  @P0 FFMA R10, R4, 1.84467440737095516160e+19, RZ ;  /* 0x5f800000040a0823 */ /* 0x000fe200000000ff */
[----:B------:R-:W-:Y:S08]  /*b350*/  @!P0 MUFU.RCP R5, R4 ;  /* 0x0000000400058308 */ /* 0x000ff00000001000 */
[----:B------:R-:W1:Y:S02]  /*b360*/  @P0 MUFU.RCP R3, R10 ;  /* 0x0000000a00030308 */ /* 0x000e640000001000 */
[----:B-1----:R-:W-:-:S04]  /*b370*/  @P0 FFMA R12, R10, R3, -1 ;  /* 0xbf8000000a0c0423 */ /* 0x002fc80000000003 */
[----:B------:R-:W-:-:S04]  /*b380*/  @P0 FADD.FTZ R12, -R12, -RZ ;  /* 0x800000ff0c0c0221 */ /* 0x000fc80000010100 */
[----:B------:R-:W-:-:S04]  /*b390*/  @P0 FFMA R3, R3, R12, R3 ;  /* 0x0000000c03030223 */ /* 0x000fc80000000003 */
[----:B------:R-:W-:Y:S01]  /*b3a0*/  @P0 FFMA R5, R3, 1.84467440737095516160e+19, RZ ;  /* 0x5f80000003050823 */ /* 0x000fe200000000ff */
[----:B------:R-:W-:Y:S06]  /*b3b0*/  BRA `(.L_x_71) ;  /* 0x0000000000887947 */ /* 0x000fec0003800000 */
.L_x_70:
[----:B------:R-:W-:-:S04]  /*b3c0*/  IADD3 R27, R19, -0xfd, RZ ;  /* 0xffffff03131b7810 */ /* 0x000fc80007ffe0ff */
[----:B------:R-:W-:-:S13]  /*b3d0*/  ISETP.GT.U32.AND P0, PT, R27, 0x1, PT ;  /* 0x000000011b00780c */ /* 0x000fda0003f04070 */
[----:B------:R-:W-:Y:S05]  /*b3e0*/  @P0 BRA `(.L_x_72) ;  /* 0x0000000000780947 */ /* 0x000fea0003800000 */
[----:B------:R-:W-:Y:S02]  /*b3f0*/  LOP3.LUT R3, R4, 0x7fffff, RZ, 0xc0, !PT ;  /* 0x007fffff04037812 */ /* 0x000fe400078ec0ff */
[----:B------:R-:W-:Y:S02]  /*b400*/  MOV R14, 0x3 ;  /* 0x00000003000e7802 */ /* 0x000fe40000000f00 */
[----:B------:R-:W-:Y:S02]  /*b410*/  LOP3.LUT R3, R3, 0x3f800000, RZ, 0xfc, !PT ;  /* 0x3f80000003037812 */ /* 0x000fe400078efcff */
[----:B------:R-:W-:Y:S02]  /*b420*/  SHF.L.U32 R14, R14, R27, RZ ;  /* 0x0000001b0e0e7219 */ /* 0x000fe400000006ff */
[----:B------:R-:W1:Y:S02]  /*b430*/  MUFU.RCP R10, R3 ;  /* 0x00000003000a7308 */ /* 0x000e640000001000 */
[----:B-1----:R-:W-:-:S04]  /*b440*/  FFMA R5, R3, R10, -1 ;  /* 0xbf80000003057423 */ /* 0x002fc8000000000a */
[----:B------:R-:W-:-:S04]  /*b450*/  FADD.FTZ R5, -R5, -RZ ;  /* 0x800000ff05057221 */ /* 0x000fc80000010100 */
[CCC-:B------:R-:W-:Y:S01]  /*b460*/  FFMA.RM R12, R10.reuse, R5.reuse, R10.reuse ;  /* 0x000000050a0c7223 */ /* 0x1c0fe2000000400a */
[----:B------:R-:W-:-:S04]  /*b470*/  FFMA.RP R15, R10, R5, R10 ;  /* 0x000000050a0f7223 */ /* 0x000fc8000000800a */
[C---:B------:R-:W-:Y:S02]  /*b480*/  LOP3.LUT R5, R12.reuse, 0x7fffff, RZ, 0xc0, !PT ;  /* 0x007fffff0c057812 */ /* 0x040fe400078ec0ff */
[----:B------:R-:W-:Y:S02]  /*b490*/  FSETP.NEU.FTZ.AND P0, PT, R12, R15, PT ;  /* 0x0000000f0c00720b */ /* 0x000fe40003f1d000 */
[----:B------:R-:W-:Y:S02]  /*b4a0*/  LOP3.LUT R5, R5, 0x800000, RZ, 0xfc, !PT ;  /* 0x0080000005057812 */ /* 0x000fe400078efcff */
[----:B------:R-:W-:Y:S02]  /*b4b0*/  SEL R10, RZ, 0xffffffff, !P0 ;  /* 0xffffffffff0a7807 */ /* 0x000fe40004000000 */
[----:B------:R-:W-:Y:S02]  /*b4c0*/  LOP3.LUT R14, R14, R5, RZ, 0xc0, !PT ;  /* 0x000000050e0e7212 */ /* 0x000fe400078ec0ff */
[----:B------:R-:W-:-:S02]  /*b4d0*/  IADD3 R10, -R10, RZ, RZ ;  /* 0x000000ff0a0a7210 */ /* 0x000fc40007ffe1ff */
[-C--:B------:R-:W-:Y:S02]  /*b4e0*/  SHF.R.U32.HI R14, RZ, R27.reuse, R14 ;  /* 0x0000001bff0e7219 */ /* 0x080fe4000001160e */
[----:B------:R-:W-:Y:S02]  /*b4f0*/  LOP3.LUT P1, RZ, R10, R27, R5, 0xf8, !PT ;  /* 0x0000001b0aff7212 */ /* 0x000fe4000782f805 */
[C---:B------:R-:W-:Y:S02]  /*b500*/  LOP3.LUT P0, RZ, R14.reuse, 0x1, RZ, 0xc0, !PT ;  /* 0x000000010eff7812 */ /* 0x040fe4000780c0ff */
[----:B------:R-:W-:Y:S02]  /*b510*/  LOP3.LUT P2, RZ, R14, 0x2, RZ, 0xc0, !PT ;  /* 0x000000020eff7812 */ /* 0x000fe4000784c0ff */
[----:B------:R-:W-:Y:S02]  /*b520*/  IADD3 R10, R19, -0xfc, RZ ;  /* 0xffffff04130a7810 */ /* 0x000fe40007ffe0ff */
[----:B------:R-:W-:-:S02]  /*b530*/  PLOP3.LUT P0, PT, P0, P1, P2, 0xe0, 0x0 ;  /* 0x000000000000781c */ /* 0x000fc40000703c20 */
[----:B------:R-:W-:Y:S02]  /*b540*/  LOP3.LUT P1, RZ, R4, 0x7fffff, RZ, 0xc0, !PT ;  /* 0x007fffff04ff7812 */ /* 0x000fe4000782c0ff */
[----:B------:R-:W-:Y:S02]  /*b550*/  SEL R3, RZ, 0x1, !P0 ;  /* 0x00000001ff037807 */ /* 0x000fe40004000000 */
[----:B------:R-:W-:Y:S02]  /*b560*/  SHF.R.U32.HI R5, RZ, R10, R5 ;  /* 0x0000000aff057219 */ /* 0x000fe40000011605 */
[----:B------:R-:W-:-:S04]  /*b570*/  IADD3 R3, -R3, RZ, RZ ;  /* 0x000000ff03037210 */ /* 0x000fc80007ffe1ff */
[----:B------:R-:W-:-:S13]  /*b580*/  ISETP.GE.AND P0, PT, R3, RZ, PT ;  /* 0x000000ff0300720c */ /* 0x000fda0003f06270 */
[----:B------:R-:W-:-:S04]  /*b590*/  @!P0 IADD3 R5, R5, 0x1, RZ ;  /* 0x0000000105058810 */ /* 0x000fc80007ffe0ff */
[----:B------:R-:W-:-:S04]  /*b5a0*/  @!P1 SHF.L.U32 R5, R5, 0x1, RZ ;  /* 0x0000000105059819 */ /* 0x000fc800000006ff */
[----:B------:R-:W-:Y:S01]  /*b5b0*/  LOP3.LUT R5, R5, 0x80000000, R4, 0xf8, !PT ;  /* 0x8000000005057812 */ /* 0x000fe200078ef804 */
[----:B------:R-:W-:Y:S06]  /*b5c0*/  BRA `(.L_x_71) ;  /* 0x0000000000047947 */ /* 0x000fec0003800000 */
.L_x_72:
[----:B------:R1:W2:Y:S02]  /*b5d0*/  MUFU.RCP R5, R4 ;  /* 0x0000000400057308 */ /* 0x0002a40000001000 */
.L_x_71:
[----:B------:R-:W-:Y:S05]  /*b5e0*/  BSYNC B2 ;  /* 0x0000000000027941 */ /* 0x000fea0003800000 */
.L_x_69:
[----:B--2---:R-:W-:Y:S02]  /*b5f0*/  MOV R3, R5 ;  /* 0x0000000500037202 */ /* 0x004fe40000000f00 */
[----:B-1----:R-:W-:Y:S02]  /*b600*/  MOV R4, R18 ;  /* 0x0000001200047202 */ /* 0x002fe40000000f00 */
[----:B------:R-:W-:-:S04]  /*b610*/  MOV R5, 0x0 ;  /* 0x0000000000057802 */ /* 0x000fc80000000f00 */
[----:B------:R-:W-:Y:S05]  /*b620*/  RET.REL.NODEC R4 `(_ZN7cutlass13device_kernelINS_4fmha6kernel13FmhaKernelTmaINS1_10collective15FmhaMainloopTmaINS_10bfloat16_tEfN4cute5tupleIJNS7_1CILi64EEENS9_ILi256EEENS9_ILi16EEEEEENS4_13DefaultFusionEJEEENS4_15FmhaFwdEpilogueIS6_fNS8_IJSA_SC_SB_EEEEEJEEEEEvNT_6ParamsE) ;  /* 0xffffff4804747950 */ /* 0x000fea0003c3ffff */
.L_x_73:
[----:B------:R-:W-:-:S00]  /*b630*/  BRA `(.L_x_73) ;  /* 0xfffffffc00fc7947 */ /* 0x000fc0000383ffff */
[----:B------:R-:W-:-:S00]  /*b640*/  NOP ;  /* 0x0000000000007918 */ /* 0x000fc00000000000 */
        /* <DEDUP_REMOVED lines=11> */
.L_x_74:


//--------------------- .nv.global.init           --------------------------
	.section	.nv.global.init,"aw",@progbits
.nv.global.init:
	.type		$str$23,@object
	.size		$str$23,($str$24 - $str$23)
$str$23:
        /*0000*/ 	.byte	0x28, 0x61, 0x64, 0x64, 0x72, 0x65, 0x73, 0x73, 0x20, 0x26, 0x20, 0x6d, 0x61, 0x73, 0x6b, 0x29
        /*0010*/ 	.byte	0x20, 0x3d, 0x3d, 0x20, 0x30, 0x00
	.type		$str$24,@object
	.size		$str$24,(__unnamed_1 - $str$24)
$str$24:
        /*0016*/ 	.byte	0x2f, 0x74, 0x6d, 0x70, 0x2f, 0x63, 0x75, 0x74, 0x6c, 0x61, 0x73, 0x73, 0x5f, 0x73, 0x77, 0x65
        /*0026*/ 	.byte	0x65, 0x70, 0x5f, 0x73, 0x72, 0x63, 0x2f, 0x69, 0x6e, 0x63, 0x6c, 0x75, 0x64, 0x65, 0x2f, 0x63
        /*0036*/ 	.byte	0x75, 0x74, 0x65, 0x2f, 0x70, 0x6f, 0x69, 0x6e, 0x74, 0x65, 0x72, 0x5f, 0x66, 0x6c, 0x61, 0x67
        /*0046*/ 	.byte	0x67, 0x65, 0x64, 0x2e, 0x68, 0x70, 0x70, 0x00
	.type		__unnamed_1,@object
	.size		__unnamed_1,(.L_0 - __unnamed_1)
__unnamed_1:
        /*004e*/ 	.byte	0x61, 0x75, 0x74, 0x6f, 0x20, 0x63, 0x75, 0x74, 0x65, 0x3a, 0x3a, 0x61, 0x73, 0x5f, 0x70, 0x6f
        /* <DEDUP_REMOVED lines=27> */
        /*020e*/ 	.byte	0x30, 0x3e, 0x3e, 0x3e, 0x3e, 0x3e, 0x5d, 0x00
.L_0:


//--------------------- .nv.shared._ZN7cutlass13device_kernelINS_4fmha6kernel13FmhaKernelTmaINS1_10collective15FmhaMainloopTmaINS_10bfloat16_tEfN4cute5tupleIJNS7_1CILi64EEENS9_ILi256EEENS9_ILi16EEEEEENS4_13DefaultFusionEJEEENS4_15FmhaFwdEpilogueIS6_fNS8_IJSA_SC_SB_EEEEEJEEEEEvNT_6ParamsE --------------------------
	.section	.nv.shared._ZN7cutlass13device_kernelINS_4fmha6kernel13FmhaKernelTmaINS1_10collective15FmhaMainloopTmaINS_10bfloat16_tEfN4cute5tupleIJNS7_1CILi64EEENS9_ILi256EEENS9_ILi16EEEEEENS4_13DefaultFusionEJEEENS4_15FmhaFwdEpilogueIS6_fNS8_IJSA_SC_SB_EEEEEJEEEEEvNT_6ParamsE,"aw",@nobits
	.sectionflags	@""
	.align	16
	.zero		1024


//--------------------- .nv.shared.reserved.0     --------------------------
	.section	.nv.shared.reserved.0,"aw",@nobits
	.weak		__nv_reservedSMEM_offset_0_alias
	.size		__nv_reservedSMEM_offset_0_alias, 0, 0
	.other		__nv_reservedSMEM_offset_0_alias,@"STO_CUDA_RESERVED_SHARED STV_DEFAULT"
__nv_reservedSMEM_offset_0_alias:
	.zero		0


//--------------------- .nv.global                --------------------------
	.section	.nv.global,"aw",@nobits
.nv.global:
	.type		_ZN39_INTERNAL_5d7e7c4d_4_k_cu_671b0217_27704cute1_E,@object
	.size		_ZN39_INTERNAL_5d7e7c4d_4_k_cu_671b0217_27704cute1_E,(_ZN39_INTERNAL_5d7e7c4d_4_k_cu_671b0217_27704cuda3std3__45__cpo6cbeginE - _ZN39_INTERNAL_5d7e7c4d_4_k_cu_671b0217_27704cute1_E)
_ZN39_INTERNAL_5d7e7c4d_4_k_cu_671b0217_27704cute1_E:
	.zero		1
	.type		_ZN39_INTERNAL_5d7e7c4d_4_k_cu_671b0217_27704cuda3std3__45__cpo6cbeginE,@object
	.size		_ZN39_INTERNAL_5d7e7c4d_4_k_cu_671b0217_27704cuda3std3__45__cpo6cbeginE,(_ZN39_INTERNAL_5d7e7c4d_4_k_cu_671b0217_27704cuda3std3__48in_placeE - _ZN39_INTERNAL_5d7e7c4d_4_k_cu_671b0217_27704cuda3std3__45__cpo6cbeginE)
_ZN39_INTERNAL_5d7e7c4d_4_k_cu_671b0217_27704cuda3std3__45__cpo6cbeginE:
	.zero		1
	.type		_ZN39_INTERNAL_5d7e7c4d_4_k_cu_671b0217_27704cuda3std3__48in_placeE,@object
	.size		_ZN39_INTERNAL_5d7e7c4d_4_k_cu_671b0217_27704cuda3std3__48in_placeE,(_ZN39_INTERNAL_5d7e7c4d_4_k_cu_671b0217_27704cuda3std6ranges3__45__cpo9iter_moveE - _ZN39_INTERNAL_5d7e7c4d_4_k_cu_671b0217_27704cuda3std3__48in_placeE)
_ZN39_INTERNAL_5d7e7c4d_4_k_cu_671b0217_27704cuda3std3__48in_placeE:
	.zero		1
	.type		_ZN39_INTERNAL_5d7e7c4d_4_k_cu_671b0217_27704cuda3std6ranges3__45__cpo9iter_moveE,@object
	.size		_ZN39_INTERNAL_5d7e7c4d_4_k_cu_671b0217_27704cuda3std6ranges3__45__cpo9iter_moveE,(_ZN39_INTERNAL_5d7e7c4d_4_k_cu_671b0217_27704cuda3std3__45__cpo5beginE - _ZN39_INTERNAL_5d7e7c4d_4_k_cu_671b0217_27704cuda3std6ranges3__45__cpo9iter_moveE)
_ZN39_INTERNAL_5d7e7c4d_4_k_cu_671b0217_27704cuda3std6ranges3__45__cpo9iter_moveE:
	.zero		1
	.type		_ZN39_INTERNAL_5d7e7c4d_4_k_cu_671b0217_27704cuda3std3__45__cpo5beginE,@object
	.size		_ZN39_INTERNAL_5d7e7c4d_4_k_cu_671b0217_27704cuda3std3__45__cpo5beginE,(_ZN39_INTERNAL_5d7e7c4d_4_k_cu_671b0217_27704cuda3std3__441_GLOBAL__N__5d7e7c4d_4_k_cu_671b0217_27706ignoreE - _ZN39_INTERNAL_5d7e7c4d_4_k_cu_671b0217_27704cuda3std3__45__cpo5beginE)
_ZN39_INTERNAL_5d7e7c4d_4_k_cu_671b0217_27704cuda3std3__45__cpo5beginE:
	.zero		1
	.type		_ZN39_INTERNAL_5d7e7c4d_4_k_cu_671b0217_27704cuda3std3__441_GLOBAL__N__5d7e7c4d_4_k_cu_671b0217_27706ignoreE,@object
	.size		_ZN39_INTERNAL_5d7e7c4d_4_k_cu_671b0217_27704cuda3std3__441_GLOBAL__N__5d7e7c4d_4_k_cu_671b0217_27706ignoreE,(_ZN39_INTERNAL_5d7e7c4d_4_k_cu_671b0217_27704cute7productE - _ZN39_INTERNAL_5d7e7c4d_4_k_cu_671b0217_27704cuda3std3__441_GLOBAL__N__5d7e7c4d_4_k_cu_671b0217_27706ignoreE)
_ZN39_INTERNAL_5d7e7c4d_4_k_cu_671b0217_27704cuda3std3__441_GLOBAL__N__5d7e7c4d_4_k_cu_671b0217_27706ignoreE:
	.zero		1
	.type		_ZN39_INTERNAL_5d7e7c4d_4_k_cu_671b0217_27704cute7productE,@object
	.size		_ZN39_INTERNAL_5d7e7c4d_4_k_cu_671b0217_27704cute7productE,(_ZN39_INTERNAL_5d7e7c4d_4_k_cu_671b0217_27704cuda3std3__45__cpo3endE - _ZN39_INTERNAL_5d7e7c4d_4_k_cu_671b0217_27704cute7productE)
_ZN39_INTERNAL_5d7e7c4d_4_k_cu_671b0217_27704cute7productE:
	.zero		1
	.type		_ZN39_INTERNAL_5d7e7c4d_4_k_cu_671b0217_27704cuda3std3__45__cpo3endE,@object
	.size		_ZN39_INTERNAL_5d7e7c4d_4_k_cu_671b0217_27704cuda3std3__45__cpo3endE,(_ZN39_INTERNAL_5d7e7c4d_4_k_cu_671b0217_27704cuda3std3__419piecewise_constructE - _ZN39_INTERNAL_5d7e7c4d_4_k_cu_671b0217_27704cuda3std3__45__cpo3endE)
_ZN39_INTERNAL_5d7e7c4d_4_k_cu_671b0217_27704cuda3std3__45__cpo3endE:
	.zero		1
	.type		_ZN39_INTERNAL_5d7e7c4d_4_k_cu_671b0217_27704cuda3std3__419piecewise_constructE,@object
	.size		_ZN39_INTERNAL_5d7e7c4d_4_k_cu_671b0217_27704cuda3std3__419piecewise_constructE,(_ZN39_INTERNAL_5d7e7c4d_4_k_cu_671b0217_27704cuda3std3__45__cpo4cendE - _ZN39_INTERNAL_5d7e7c4d_4_k_cu_671b0217_27704cuda3std3__419piecewise_constructE)
_ZN39_INTERNAL_5d7e7c4d_4_k_cu_671b0217_27704cuda3std3__419piecewise_constructE:
	.zero		1
	.type		_ZN39_INTERNAL_5d7e7c4d_4_k_cu_671b0217_27704cuda3std3__45__cpo4cendE,@object
	.size		_ZN39_INTERNAL_5d7e7c4d_4_k_cu_671b0217_27704cuda3std3__45__cpo4cendE,(_ZN39_INTERNAL_5d7e7c4d_4_k_cu_671b0217_27704cuda3std6ranges3__45__cpo4swapE - _ZN39_INTERNAL_5d7e7c4d_4_k_cu_671b0217_27704cuda3std3__45__cpo4cendE)
_ZN39_INTERNAL_5d7e7c4d_4_k_cu_671b0217_27704cuda3std3__45__cpo4cendE:
	.zero		1
	.type		_ZN39_INTERNAL_5d7e7c4d_4_k_cu_671b0217_27704cuda3std6ranges3__45__cpo4swapE,@object
	.size		_ZN39_INTERNAL_5d7e7c4d_4_k_cu_671b0217_27704cuda3std6ranges3__45__cpo4swapE,(.L_8 - _ZN39_INTERNAL_5d7e7c4d_4_k_cu_671b0217_27704cuda3std6ranges3__45__cpo4swapE)
_ZN39_INTERNAL_5d7e7c4d_4_k_cu_671b0217_27704cuda3std6ranges3__45__cpo4swapE:
	.zero		1
.L_8:


//--------------------- .nv.constant0._ZN7cutlass13device_kernelINS_4fmha6kernel13FmhaKernelTmaINS1_10collective15FmhaMainloopTmaINS_10bfloat16_tEfN4cute5tupleIJNS7_1CILi64EEENS9_ILi256EEENS9_ILi16EEEEEENS4_13DefaultFusionEJEEENS4_15FmhaFwdEpilogueIS6_fNS8_IJSA_SC_SB_EEEEEJEEEEEvNT_6ParamsE --------------------------
	.section	.nv.constant0._ZN7cutlass13device_kernelINS_4fmha6kernel13FmhaKernelTmaINS1_10collective15FmhaMainloopTmaINS_10bfloat16_tEfN4cute5tupleIJNS7_1CILi64EEENS9_ILi256EEENS9_ILi16EEEEEENS4_13DefaultFusionEJEEENS4_15FmhaFwdEpilogueIS6_fNS8_IJSA_SC_SB_EEEEEJEEEEEvNT_6ParamsE,"a",@progbits
	.sectionflags	@""
	.align	4
.nv.constant0._ZN7cutlass13device_kernelINS_4fmha6kernel13FmhaKernelTmaINS1_10collective15FmhaMainloopTmaINS_10bfloat16_tEfN4cute5tupleIJNS7_1CILi64EEENS9_ILi256EEENS9_ILi16EEEEEENS4_13DefaultFusionEJEEENS4_15FmhaFwdEpilogueIS6_fNS8_IJSA_SC_SB_EEEEEJEEEEEvNT_6ParamsE:
	.zero		2688


//--------------------- SYMBOLS --------------------------

	.type		.nv.reservedSmem.offset0,@object
	.size		.nv.reservedSmem.offset0,0x4
	.type		__assertfail,@function
